//
// Generated by NVIDIA NVVM Compiler
//
// Compiler Build ID: CL-36424714
// Cuda compilation tools, release 13.0, V13.0.88
// Based on NVVM 20.0.0
//

.version 9.0
.target sm_100
.address_size 64

	// .globl	_Z19sparse_column_splitPK6__halfPS_S2_iii

.visible .entry _Z19sparse_column_splitPK6__halfPS_S2_iii(
	.param .u64 .ptr .align 1 _Z19sparse_column_splitPK6__halfPS_S2_iii_param_0,
	.param .u64 .ptr .align 1 _Z19sparse_column_splitPK6__halfPS_S2_iii_param_1,
	.param .u64 .ptr .align 1 _Z19sparse_column_splitPK6__halfPS_S2_iii_param_2,
	.param .u32 _Z19sparse_column_splitPK6__halfPS_S2_iii_param_3,
	.param .u32 _Z19sparse_column_splitPK6__halfPS_S2_iii_param_4,
	.param .u32 _Z19sparse_column_splitPK6__halfPS_S2_iii_param_5
)
{
	.reg .pred 	%p<59>;
	.reg .b16 	%rs<92>;
	.reg .b32 	%r<211>;
	.reg .b32 	%f<32>;
	.reg .b64 	%rd<231>;

	ld.param.u64 	%rd4, [_Z19sparse_column_splitPK6__halfPS_S2_iii_param_0];
	ld.param.u64 	%rd5, [_Z19sparse_column_splitPK6__halfPS_S2_iii_param_1];
	ld.param.u64 	%rd6, [_Z19sparse_column_splitPK6__halfPS_S2_iii_param_2];
	ld.param.u32 	%r78, [_Z19sparse_column_splitPK6__halfPS_S2_iii_param_3];
	ld.param.u32 	%r79, [_Z19sparse_column_splitPK6__halfPS_S2_iii_param_4];
	ld.param.u32 	%r80, [_Z19sparse_column_splitPK6__halfPS_S2_iii_param_5];
	cvta.to.global.u64 	%rd1, %rd6;
	cvta.to.global.u64 	%rd2, %rd5;
	cvta.to.global.u64 	%rd3, %rd4;
	mov.u32 	%r81, %ctaid.x;
	mov.u32 	%r82, %ntid.x;
	mov.u32 	%r83, %tid.x;
	mad.lo.s32 	%r1, %r81, %r82, %r83;
	setp.ge.s32 	%p1, %r1, %r79;
	@%p1 bra 	$L__BB0_41;
	setp.lt.s32 	%p2, %r78, 1;
	mov.b32 	%r196, 0;
	@%p2 bra 	$L__BB0_14;
	and.b32  	%r2, %r78, 15;
	setp.lt.u32 	%p3, %r78, 16;
	mov.b32 	%r188, 0;
	mov.u32 	%r196, %r188;
	@%p3 bra 	$L__BB0_5;
	and.b32  	%r188, %r78, 2147483632;
	neg.s32 	%r182, %r188;
	shl.b32 	%r5, %r79, 4;
	mov.b32 	%r196, 0;
	mul.wide.s32 	%rd9, %r79, 2;
	mov.u32 	%r181, %r1;
$L__BB0_4:
	.pragma "nounroll";
	mul.wide.s32 	%rd7, %r181, 2;
	add.s64 	%rd8, %rd3, %rd7;
	ld.global.u16 	%rs3, [%rd8];
	// begin inline asm
	{  cvt.f32.f16 %f1, %rs3;}

	// end inline asm
	cvt.rzi.s32.f32 	%r88, %f1;
	setp.ne.s32 	%p4, %r88, 0;
	selp.u32 	%r89, 1, 0, %p4;
	add.s32 	%r90, %r196, %r89;
	add.s64 	%rd10, %rd8, %rd9;
	ld.global.u16 	%rs4, [%rd10];
	// begin inline asm
	{  cvt.f32.f16 %f2, %rs4;}

	// end inline asm
	cvt.rzi.s32.f32 	%r91, %f2;
	setp.ne.s32 	%p5, %r91, 0;
	selp.u32 	%r92, 1, 0, %p5;
	add.s32 	%r93, %r90, %r92;
	add.s64 	%rd11, %rd10, %rd9;
	ld.global.u16 	%rs5, [%rd11];
	// begin inline asm
	{  cvt.f32.f16 %f3, %rs5;}

	// end inline asm
	cvt.rzi.s32.f32 	%r94, %f3;
	setp.ne.s32 	%p6, %r94, 0;
	selp.u32 	%r95, 1, 0, %p6;
	add.s32 	%r96, %r93, %r95;
	add.s64 	%rd12, %rd11, %rd9;
	ld.global.u16 	%rs6, [%rd12];
	// begin inline asm
	{  cvt.f32.f16 %f4, %rs6;}

	// end inline asm
	cvt.rzi.s32.f32 	%r97, %f4;
	setp.ne.s32 	%p7, %r97, 0;
	selp.u32 	%r98, 1, 0, %p7;
	add.s32 	%r99, %r96, %r98;
	add.s64 	%rd13, %rd12, %rd9;
	ld.global.u16 	%rs7, [%rd13];
	// begin inline asm
	{  cvt.f32.f16 %f5, %rs7;}

	// end inline asm
	cvt.rzi.s32.f32 	%r100, %f5;
	setp.ne.s32 	%p8, %r100, 0;
	selp.u32 	%r101, 1, 0, %p8;
	add.s32 	%r102, %r99, %r101;
	add.s64 	%rd14, %rd13, %rd9;
	ld.global.u16 	%rs8, [%rd14];
	// begin inline asm
	{  cvt.f32.f16 %f6, %rs8;}

	// end inline asm
	cvt.rzi.s32.f32 	%r103, %f6;
	setp.ne.s32 	%p9, %r103, 0;
	selp.u32 	%r104, 1, 0, %p9;
	add.s32 	%r105, %r102, %r104;
	add.s64 	%rd15, %rd14, %rd9;
	ld.global.u16 	%rs9, [%rd15];
	// begin inline asm
	{  cvt.f32.f16 %f7, %rs9;}

	// end inline asm
	cvt.rzi.s32.f32 	%r106, %f7;
	setp.ne.s32 	%p10, %r106, 0;
	selp.u32 	%r107, 1, 0, %p10;
	add.s32 	%r108, %r105, %r107;
	add.s64 	%rd16, %rd15, %rd9;
	ld.global.u16 	%rs10, [%rd16];
	// begin inline asm
	{  cvt.f32.f16 %f8, %rs10;}

	// end inline asm
	cvt.rzi.s32.f32 	%r109, %f8;
	setp.ne.s32 	%p11, %r109, 0;
	selp.u32 	%r110, 1, 0, %p11;
	add.s32 	%r111, %r108, %r110;
	add.s64 	%rd17, %rd16, %rd9;
	ld.global.u16 	%rs11, [%rd17];
	// begin inline asm
	{  cvt.f32.f16 %f9, %rs11;}

	// end inline asm
	cvt.rzi.s32.f32 	%r112, %f9;
	setp.ne.s32 	%p12, %r112, 0;
	selp.u32 	%r113, 1, 0, %p12;
	add.s32 	%r114, %r111, %r113;
	add.s64 	%rd18, %rd17, %rd9;
	ld.global.u16 	%rs12, [%rd18];
	// begin inline asm
	{  cvt.f32.f16 %f10, %rs12;}

	// end inline asm
	cvt.rzi.s32.f32 	%r115, %f10;
	setp.ne.s32 	%p13, %r115, 0;
	selp.u32 	%r116, 1, 0, %p13;
	add.s32 	%r117, %r114, %r116;
	add.s64 	%rd19, %rd18, %rd9;
	ld.global.u16 	%rs13, [%rd19];
	// begin inline asm
	{  cvt.f32.f16 %f11, %rs13;}

	// end inline asm
	cvt.rzi.s32.f32 	%r118, %f11;
	setp.ne.s32 	%p14, %r118, 0;
	selp.u32 	%r119, 1, 0, %p14;
	add.s32 	%r120, %r117, %r119;
	add.s64 	%rd20, %rd19, %rd9;
	ld.global.u16 	%rs14, [%rd20];
	// begin inline asm
	{  cvt.f32.f16 %f12, %rs14;}

	// end inline asm
	cvt.rzi.s32.f32 	%r121, %f12;
	setp.ne.s32 	%p15, %r121, 0;
	selp.u32 	%r122, 1, 0, %p15;
	add.s32 	%r123, %r120, %r122;
	add.s64 	%rd21, %rd20, %rd9;
	ld.global.u16 	%rs15, [%rd21];
	// begin inline asm
	{  cvt.f32.f16 %f13, %rs15;}

	// end inline asm
	cvt.rzi.s32.f32 	%r124, %f13;
	setp.ne.s32 	%p16, %r124, 0;
	selp.u32 	%r125, 1, 0, %p16;
	add.s32 	%r126, %r123, %r125;
	add.s64 	%rd22, %rd21, %rd9;
	ld.global.u16 	%rs16, [%rd22];
	// begin inline asm
	{  cvt.f32.f16 %f14, %rs16;}

	// end inline asm
	cvt.rzi.s32.f32 	%r127, %f14;
	setp.ne.s32 	%p17, %r127, 0;
	selp.u32 	%r128, 1, 0, %p17;
	add.s32 	%r129, %r126, %r128;
	add.s64 	%rd23, %rd22, %rd9;
	ld.global.u16 	%rs17, [%rd23];
	// begin inline asm
	{  cvt.f32.f16 %f15, %rs17;}

	// end inline asm
	cvt.rzi.s32.f32 	%r130, %f15;
	setp.ne.s32 	%p18, %r130, 0;
	selp.u32 	%r131, 1, 0, %p18;
	add.s32 	%r132, %r129, %r131;
	add.s64 	%rd24, %rd23, %rd9;
	ld.global.u16 	%rs18, [%rd24];
	// begin inline asm
	{  cvt.f32.f16 %f16, %rs18;}

	// end inline asm
	cvt.rzi.s32.f32 	%r133, %f16;
	setp.ne.s32 	%p19, %r133, 0;
	selp.u32 	%r134, 1, 0, %p19;
	add.s32 	%r196, %r132, %r134;
	add.s32 	%r182, %r182, 16;
	add.s32 	%r181, %r181, %r5;
	setp.ne.s32 	%p20, %r182, 0;
	@%p20 bra 	$L__BB0_4;
$L__BB0_5:
	setp.eq.s32 	%p21, %r2, 0;
	@%p21 bra 	$L__BB0_14;
	and.b32  	%r15, %r78, 7;
	setp.lt.u32 	%p22, %r2, 8;
	@%p22 bra 	$L__BB0_8;
	mad.lo.s32 	%r136, %r188, %r79, %r1;
	mul.wide.s32 	%rd25, %r136, 2;
	add.s64 	%rd26, %rd3, %rd25;
	ld.global.u16 	%rs19, [%rd26];
	// begin inline asm
	{  cvt.f32.f16 %f17, %rs19;}

	// end inline asm
	cvt.rzi.s32.f32 	%r137, %f17;
	setp.ne.s32 	%p23, %r137, 0;
	selp.u32 	%r138, 1, 0, %p23;
	add.s32 	%r139, %r196, %r138;
	mul.wide.s32 	%rd27, %r79, 2;
	add.s64 	%rd28, %rd26, %rd27;
	ld.global.u16 	%rs20, [%rd28];
	// begin inline asm
	{  cvt.f32.f16 %f18, %rs20;}

	// end inline asm
	cvt.rzi.s32.f32 	%r140, %f18;
	setp.ne.s32 	%p24, %r140, 0;
	selp.u32 	%r141, 1, 0, %p24;
	add.s32 	%r142, %r139, %r141;
	add.s64 	%rd29, %rd28, %rd27;
	ld.global.u16 	%rs21, [%rd29];
	// begin inline asm
	{  cvt.f32.f16 %f19, %rs21;}

	// end inline asm
	cvt.rzi.s32.f32 	%r143, %f19;
	setp.ne.s32 	%p25, %r143, 0;
	selp.u32 	%r144, 1, 0, %p25;
	add.s32 	%r145, %r142, %r144;
	add.s64 	%rd30, %rd29, %rd27;
	ld.global.u16 	%rs22, [%rd30];
	// begin inline asm
	{  cvt.f32.f16 %f20, %rs22;}

	// end inline asm
	cvt.rzi.s32.f32 	%r146, %f20;
	setp.ne.s32 	%p26, %r146, 0;
	selp.u32 	%r147, 1, 0, %p26;
	add.s32 	%r148, %r145, %r147;
	add.s64 	%rd31, %rd30, %rd27;
	ld.global.u16 	%rs23, [%rd31];
	// begin inline asm
	{  cvt.f32.f16 %f21, %rs23;}

	// end inline asm
	cvt.rzi.s32.f32 	%r149, %f21;
	setp.ne.s32 	%p27, %r149, 0;
	selp.u32 	%r150, 1, 0, %p27;
	add.s32 	%r151, %r148, %r150;
	add.s64 	%rd32, %rd31, %rd27;
	ld.global.u16 	%rs24, [%rd32];
	// begin inline asm
	{  cvt.f32.f16 %f22, %rs24;}

	// end inline asm
	cvt.rzi.s32.f32 	%r152, %f22;
	setp.ne.s32 	%p28, %r152, 0;
	selp.u32 	%r153, 1, 0, %p28;
	add.s32 	%r154, %r151, %r153;
	add.s64 	%rd33, %rd32, %rd27;
	ld.global.u16 	%rs25, [%rd33];
	// begin inline asm
	{  cvt.f32.f16 %f23, %rs25;}

	// end inline asm
	cvt.rzi.s32.f32 	%r155, %f23;
	setp.ne.s32 	%p29, %r155, 0;
	selp.u32 	%r156, 1, 0, %p29;
	add.s32 	%r157, %r154, %r156;
	add.s64 	%rd34, %rd33, %rd27;
	ld.global.u16 	%rs26, [%rd34];
	// begin inline asm
	{  cvt.f32.f16 %f24, %rs26;}

	// end inline asm
	cvt.rzi.s32.f32 	%r158, %f24;
	setp.ne.s32 	%p30, %r158, 0;
	selp.u32 	%r159, 1, 0, %p30;
	add.s32 	%r196, %r157, %r159;
	add.s32 	%r188, %r188, 8;
$L__BB0_8:
	setp.eq.s32 	%p31, %r15, 0;
	@%p31 bra 	$L__BB0_14;
	and.b32  	%r21, %r78, 3;
	setp.lt.u32 	%p32, %r15, 4;
	@%p32 bra 	$L__BB0_11;
	mad.lo.s32 	%r161, %r188, %r79, %r1;
	mul.wide.s32 	%rd35, %r161, 2;
	add.s64 	%rd36, %rd3, %rd35;
	ld.global.u16 	%rs27, [%rd36];
	// begin inline asm
	{  cvt.f32.f16 %f25, %rs27;}

	// end inline asm
	cvt.rzi.s32.f32 	%r162, %f25;
	setp.ne.s32 	%p33, %r162, 0;
	selp.u32 	%r163, 1, 0, %p33;
	add.s32 	%r164, %r196, %r163;
	mul.wide.s32 	%rd37, %r79, 2;
	add.s64 	%rd38, %rd36, %rd37;
	ld.global.u16 	%rs28, [%rd38];
	// begin inline asm
	{  cvt.f32.f16 %f26, %rs28;}

	// end inline asm
	cvt.rzi.s32.f32 	%r165, %f26;
	setp.ne.s32 	%p34, %r165, 0;
	selp.u32 	%r166, 1, 0, %p34;
	add.s32 	%r167, %r164, %r166;
	add.s64 	%rd39, %rd38, %rd37;
	ld.global.u16 	%rs29, [%rd39];
	// begin inline asm
	{  cvt.f32.f16 %f27, %rs29;}

	// end inline asm
	cvt.rzi.s32.f32 	%r168, %f27;
	setp.ne.s32 	%p35, %r168, 0;
	selp.u32 	%r169, 1, 0, %p35;
	add.s32 	%r170, %r167, %r169;
	add.s64 	%rd40, %rd39, %rd37;
	ld.global.u16 	%rs30, [%rd40];
	// begin inline asm
	{  cvt.f32.f16 %f28, %rs30;}

	// end inline asm
	cvt.rzi.s32.f32 	%r171, %f28;
	setp.ne.s32 	%p36, %r171, 0;
	selp.u32 	%r172, 1, 0, %p36;
	add.s32 	%r196, %r170, %r172;
	add.s32 	%r188, %r188, 4;
$L__BB0_11:
	setp.eq.s32 	%p37, %r21, 0;
	@%p37 bra 	$L__BB0_14;
	mad.lo.s32 	%r194, %r188, %r79, %r1;
	neg.s32 	%r193, %r21;
$L__BB0_13:
	.pragma "nounroll";
	mul.wide.s32 	%rd41, %r194, 2;
	add.s64 	%rd42, %rd3, %rd41;
	ld.global.u16 	%rs31, [%rd42];
	// begin inline asm
	{  cvt.f32.f16 %f29, %rs31;}

	// end inline asm
	cvt.rzi.s32.f32 	%r173, %f29;
	setp.ne.s32 	%p38, %r173, 0;
	selp.u32 	%r174, 1, 0, %p38;
	add.s32 	%r196, %r196, %r174;
	add.s32 	%r194, %r194, %r79;
	add.s32 	%r193, %r193, 1;
	setp.ne.s32 	%p39, %r193, 0;
	@%p39 bra 	$L__BB0_13;
$L__BB0_14:
	setp.lt.s32 	%p40, %r196, %r80;
	@%p40 bra 	$L__BB0_28;
	setp.lt.s32 	%p41, %r78, 1;
	@%p41 bra 	$L__BB0_41;
	mov.f32 	%f30, 0f00000000;
	// begin inline asm
	{  cvt.rn.f16.f32 %rs32, %f30;}

	// end inline asm
	and.b32  	%r36, %r78, 15;
	setp.lt.u32 	%p42, %r78, 16;
	mov.b32 	%r206, 0;
	@%p42 bra 	$L__BB0_19;
	and.b32  	%r206, %r78, 2147483632;
	neg.s32 	%r200, %r206;
	shl.b32 	%r39, %r79, 4;
	mul.wide.s32 	%rd47, %r79, 2;
	mov.u32 	%r199, %r1;
$L__BB0_18:
	.pragma "nounroll";
	mul.wide.s32 	%rd43, %r199, 2;
	add.s64 	%rd44, %rd2, %rd43;
	add.s64 	%rd45, %rd3, %rd43;
	ld.global.u16 	%rs33, [%rd45];
	st.global.u16 	[%rd44], %rs33;
	add.s64 	%rd46, %rd1, %rd43;
	st.global.u16 	[%rd46], %rs32;
	add.s64 	%rd48, %rd44, %rd47;
	add.s64 	%rd49, %rd45, %rd47;
	ld.global.u16 	%rs34, [%rd49];
	st.global.u16 	[%rd48], %rs34;
	add.s64 	%rd50, %rd46, %rd47;
	st.global.u16 	[%rd50], %rs32;
	add.s64 	%rd51, %rd48, %rd47;
	add.s64 	%rd52, %rd49, %rd47;
	ld.global.u16 	%rs35, [%rd52];
	st.global.u16 	[%rd51], %rs35;
	add.s64 	%rd53, %rd50, %rd47;
	st.global.u16 	[%rd53], %rs32;
	add.s64 	%rd54, %rd51, %rd47;
	add.s64 	%rd55, %rd52, %rd47;
	ld.global.u16 	%rs36, [%rd55];
	st.global.u16 	[%rd54], %rs36;
	add.s64 	%rd56, %rd53, %rd47;
	st.global.u16 	[%rd56], %rs32;
	add.s64 	%rd57, %rd54, %rd47;
	add.s64 	%rd58, %rd55, %rd47;
	ld.global.u16 	%rs37, [%rd58];
	st.global.u16 	[%rd57], %rs37;
	add.s64 	%rd59, %rd56, %rd47;
	st.global.u16 	[%rd59], %rs32;
	add.s64 	%rd60, %rd57, %rd47;
	add.s64 	%rd61, %rd58, %rd47;
	ld.global.u16 	%rs38, [%rd61];
	st.global.u16 	[%rd60], %rs38;
	add.s64 	%rd62, %rd59, %rd47;
	st.global.u16 	[%rd62], %rs32;
	add.s64 	%rd63, %rd60, %rd47;
	add.s64 	%rd64, %rd61, %rd47;
	ld.global.u16 	%rs39, [%rd64];
	st.global.u16 	[%rd63], %rs39;
	add.s64 	%rd65, %rd62, %rd47;
	st.global.u16 	[%rd65], %rs32;
	add.s64 	%rd66, %rd63, %rd47;
	add.s64 	%rd67, %rd64, %rd47;
	ld.global.u16 	%rs40, [%rd67];
	st.global.u16 	[%rd66], %rs40;
	add.s64 	%rd68, %rd65, %rd47;
	st.global.u16 	[%rd68], %rs32;
	add.s64 	%rd69, %rd66, %rd47;
	add.s64 	%rd70, %rd67, %rd47;
	ld.global.u16 	%rs41, [%rd70];
	st.global.u16 	[%rd69], %rs41;
	add.s64 	%rd71, %rd68, %rd47;
	st.global.u16 	[%rd71], %rs32;
	add.s64 	%rd72, %rd69, %rd47;
	add.s64 	%rd73, %rd70, %rd47;
	ld.global.u16 	%rs42, [%rd73];
	st.global.u16 	[%rd72], %rs42;
	add.s64 	%rd74, %rd71, %rd47;
	st.global.u16 	[%rd74], %rs32;
	add.s64 	%rd75, %rd72, %rd47;
	add.s64 	%rd76, %rd73, %rd47;
	ld.global.u16 	%rs43, [%rd76];
	st.global.u16 	[%rd75], %rs43;
	add.s64 	%rd77, %rd74, %rd47;
	st.global.u16 	[%rd77], %rs32;
	add.s64 	%rd78, %rd75, %rd47;
	add.s64 	%rd79, %rd76, %rd47;
	ld.global.u16 	%rs44, [%rd79];
	st.global.u16 	[%rd78], %rs44;
	add.s64 	%rd80, %rd77, %rd47;
	st.global.u16 	[%rd80], %rs32;
	add.s64 	%rd81, %rd78, %rd47;
	add.s64 	%rd82, %rd79, %rd47;
	ld.global.u16 	%rs45, [%rd82];
	st.global.u16 	[%rd81], %rs45;
	add.s64 	%rd83, %rd80, %rd47;
	st.global.u16 	[%rd83], %rs32;
	add.s64 	%rd84, %rd81, %rd47;
	add.s64 	%rd85, %rd82, %rd47;
	ld.global.u16 	%rs46, [%rd85];
	st.global.u16 	[%rd84], %rs46;
	add.s64 	%rd86, %rd83, %rd47;
	st.global.u16 	[%rd86], %rs32;
	add.s64 	%rd87, %rd84, %rd47;
	add.s64 	%rd88, %rd85, %rd47;
	ld.global.u16 	%rs47, [%rd88];
	st.global.u16 	[%rd87], %rs47;
	add.s64 	%rd89, %rd86, %rd47;
	st.global.u16 	[%rd89], %rs32;
	add.s64 	%rd90, %rd87, %rd47;
	add.s64 	%rd91, %rd88, %rd47;
	ld.global.u16 	%rs48, [%rd91];
	st.global.u16 	[%rd90], %rs48;
	add.s64 	%rd92, %rd89, %rd47;
	st.global.u16 	[%rd92], %rs32;
	add.s32 	%r200, %r200, 16;
	add.s32 	%r199, %r199, %r39;
	setp.eq.s32 	%p43, %r200, 0;
	@%p43 bra 	$L__BB0_19;
	bra.uni 	$L__BB0_18;
$L__BB0_19:
	setp.eq.s32 	%p44, %r36, 0;
	@%p44 bra 	$L__BB0_41;
	and.b32  	%r66, %r78, 7;
	setp.lt.u32 	%p45, %r36, 8;
	@%p45 bra 	$L__BB0_22;
	mad.lo.s32 	%r176, %r206, %r79, %r1;
	mul.wide.s32 	%rd93, %r176, 2;
	add.s64 	%rd94, %rd2, %rd93;
	add.s64 	%rd95, %rd3, %rd93;
	ld.global.u16 	%rs49, [%rd95];
	st.global.u16 	[%rd94], %rs49;
	add.s64 	%rd96, %rd1, %rd93;
	st.global.u16 	[%rd96], %rs32;
	mul.wide.s32 	%rd97, %r79, 2;
	add.s64 	%rd98, %rd94, %rd97;
	add.s64 	%rd99, %rd95, %rd97;
	ld.global.u16 	%rs50, [%rd99];
	st.global.u16 	[%rd98], %rs50;
	add.s64 	%rd100, %rd96, %rd97;
	st.global.u16 	[%rd100], %rs32;
	add.s64 	%rd101, %rd98, %rd97;
	add.s64 	%rd102, %rd99, %rd97;
	ld.global.u16 	%rs51, [%rd102];
	st.global.u16 	[%rd101], %rs51;
	add.s64 	%rd103, %rd100, %rd97;
	st.global.u16 	[%rd103], %rs32;
	add.s64 	%rd104, %rd101, %rd97;
	add.s64 	%rd105, %rd102, %rd97;
	ld.global.u16 	%rs52, [%rd105];
	st.global.u16 	[%rd104], %rs52;
	add.s64 	%rd106, %rd103, %rd97;
	st.global.u16 	[%rd106], %rs32;
	add.s64 	%rd107, %rd104, %rd97;
	add.s64 	%rd108, %rd105, %rd97;
	ld.global.u16 	%rs53, [%rd108];
	st.global.u16 	[%rd107], %rs53;
	add.s64 	%rd109, %rd106, %rd97;
	st.global.u16 	[%rd109], %rs32;
	add.s64 	%rd110, %rd107, %rd97;
	add.s64 	%rd111, %rd108, %rd97;
	ld.global.u16 	%rs54, [%rd111];
	st.global.u16 	[%rd110], %rs54;
	add.s64 	%rd112, %rd109, %rd97;
	st.global.u16 	[%rd112], %rs32;
	add.s64 	%rd113, %rd110, %rd97;
	add.s64 	%rd114, %rd111, %rd97;
	ld.global.u16 	%rs55, [%rd114];
	st.global.u16 	[%rd113], %rs55;
	add.s64 	%rd115, %rd112, %rd97;
	st.global.u16 	[%rd115], %rs32;
	add.s64 	%rd116, %rd113, %rd97;
	add.s64 	%rd117, %rd114, %rd97;
	ld.global.u16 	%rs56, [%rd117];
	st.global.u16 	[%rd116], %rs56;
	add.s64 	%rd118, %rd115, %rd97;
	st.global.u16 	[%rd118], %rs32;
	add.s32 	%r206, %r206, 8;
$L__BB0_22:
	setp.eq.s32 	%p46, %r66, 0;
	@%p46 bra 	$L__BB0_41;
	and.b32  	%r69, %r78, 3;
	setp.lt.u32 	%p47, %r66, 4;
	@%p47 bra 	$L__BB0_25;
	mad.lo.s32 	%r177, %r206, %r79, %r1;
	mul.wide.s32 	%rd119, %r177, 2;
	add.s64 	%rd120, %rd2, %rd119;
	add.s64 	%rd121, %rd3, %rd119;
	ld.global.u16 	%rs57, [%rd121];
	st.global.u16 	[%rd120], %rs57;
	add.s64 	%rd122, %rd1, %rd119;
	st.global.u16 	[%rd122], %rs32;
	mul.wide.s32 	%rd123, %r79, 2;
	add.s64 	%rd124, %rd120, %rd123;
	add.s64 	%rd125, %rd121, %rd123;
	ld.global.u16 	%rs58, [%rd125];
	st.global.u16 	[%rd124], %rs58;
	add.s64 	%rd126, %rd122, %rd123;
	st.global.u16 	[%rd126], %rs32;
	add.s64 	%rd127, %rd124, %rd123;
	add.s64 	%rd128, %rd125, %rd123;
	ld.global.u16 	%rs59, [%rd128];
	st.global.u16 	[%rd127], %rs59;
	add.s64 	%rd129, %rd126, %rd123;
	st.global.u16 	[%rd129], %rs32;
	add.s64 	%rd130, %rd127, %rd123;
	add.s64 	%rd131, %rd128, %rd123;
	ld.global.u16 	%rs60, [%rd131];
	st.global.u16 	[%rd130], %rs60;
	add.s64 	%rd132, %rd129, %rd123;
	st.global.u16 	[%rd132], %rs32;
	add.s32 	%r206, %r206, 4;
$L__BB0_25:
	setp.eq.s32 	%p48, %r69, 0;
	@%p48 bra 	$L__BB0_41;
	mad.lo.s32 	%r210, %r206, %r79, %r1;
	neg.s32 	%r209, %r69;
$L__BB0_27:
	.pragma "nounroll";
	mul.wide.s32 	%rd133, %r210, 2;
	add.s64 	%rd134, %rd2, %rd133;
	add.s64 	%rd135, %rd3, %rd133;
	ld.global.u16 	%rs61, [%rd135];
	st.global.u16 	[%rd134], %rs61;
	add.s64 	%rd136, %rd1, %rd133;
	st.global.u16 	[%rd136], %rs32;
	add.s32 	%r210, %r210, %r79;
	add.s32 	%r209, %r209, 1;
	setp.ne.s32 	%p49, %r209, 0;
	@%p49 bra 	$L__BB0_27;
	bra.uni 	$L__BB0_41;
$L__BB0_28:
	setp.lt.s32 	%p50, %r78, 1;
	@%p50 bra 	$L__BB0_41;
	mov.f32 	%f31, 0f00000000;
	// begin inline asm
	{  cvt.rn.f16.f32 %rs62, %f31;}

	// end inline asm
	and.b32  	%r40, %r78, 15;
	setp.lt.u32 	%p51, %r78, 16;
	mov.b32 	%r202, 0;
	@%p51 bra 	$L__BB0_32;
	and.b32  	%r202, %r78, 2147483632;
	neg.s32 	%r198, %r202;
	shl.b32 	%r43, %r79, 4;
	mul.wide.s32 	%rd141, %r79, 2;
	mov.u32 	%r197, %r1;
$L__BB0_31:
	.pragma "nounroll";
	mul.wide.s32 	%rd137, %r197, 2;
	add.s64 	%rd138, %rd1, %rd137;
	add.s64 	%rd139, %rd3, %rd137;
	ld.global.u16 	%rs63, [%rd139];
	st.global.u16 	[%rd138], %rs63;
	add.s64 	%rd140, %rd2, %rd137;
	st.global.u16 	[%rd140], %rs62;
	add.s64 	%rd142, %rd138, %rd141;
	add.s64 	%rd143, %rd139, %rd141;
	ld.global.u16 	%rs64, [%rd143];
	st.global.u16 	[%rd142], %rs64;
	add.s64 	%rd144, %rd140, %rd141;
	st.global.u16 	[%rd144], %rs62;
	add.s64 	%rd145, %rd142, %rd141;
	add.s64 	%rd146, %rd143, %rd141;
	ld.global.u16 	%rs65, [%rd146];
	st.global.u16 	[%rd145], %rs65;
	add.s64 	%rd147, %rd144, %rd141;
	st.global.u16 	[%rd147], %rs62;
	add.s64 	%rd148, %rd145, %rd141;
	add.s64 	%rd149, %rd146, %rd141;
	ld.global.u16 	%rs66, [%rd149];
	st.global.u16 	[%rd148], %rs66;
	add.s64 	%rd150, %rd147, %rd141;
	st.global.u16 	[%rd150], %rs62;
	add.s64 	%rd151, %rd148, %rd141;
	add.s64 	%rd152, %rd149, %rd141;
	ld.global.u16 	%rs67, [%rd152];
	st.global.u16 	[%rd151], %rs67;
	add.s64 	%rd153, %rd150, %rd141;
	st.global.u16 	[%rd153], %rs62;
	add.s64 	%rd154, %rd151, %rd141;
	add.s64 	%rd155, %rd152, %rd141;
	ld.global.u16 	%rs68, [%rd155];
	st.global.u16 	[%rd154], %rs68;
	add.s64 	%rd156, %rd153, %rd141;
	st.global.u16 	[%rd156], %rs62;
	add.s64 	%rd157, %rd154, %rd141;
	add.s64 	%rd158, %rd155, %rd141;
	ld.global.u16 	%rs69, [%rd158];
	st.global.u16 	[%rd157], %rs69;
	add.s64 	%rd159, %rd156, %rd141;
	st.global.u16 	[%rd159], %rs62;
	add.s64 	%rd160, %rd157, %rd141;
	add.s64 	%rd161, %rd158, %rd141;
	ld.global.u16 	%rs70, [%rd161];
	st.global.u16 	[%rd160], %rs70;
	add.s64 	%rd162, %rd159, %rd141;
	st.global.u16 	[%rd162], %rs62;
	add.s64 	%rd163, %rd160, %rd141;
	add.s64 	%rd164, %rd161, %rd141;
	ld.global.u16 	%rs71, [%rd164];
	st.global.u16 	[%rd163], %rs71;
	add.s64 	%rd165, %rd162, %rd141;
	st.global.u16 	[%rd165], %rs62;
	add.s64 	%rd166, %rd163, %rd141;
	add.s64 	%rd167, %rd164, %rd141;
	ld.global.u16 	%rs72, [%rd167];
	st.global.u16 	[%rd166], %rs72;
	add.s64 	%rd168, %rd165, %rd141;
	st.global.u16 	[%rd168], %rs62;
	add.s64 	%rd169, %rd166, %rd141;
	add.s64 	%rd170, %rd167, %rd141;
	ld.global.u16 	%rs73, [%rd170];
	st.global.u16 	[%rd169], %rs73;
	add.s64 	%rd171, %rd168, %rd141;
	st.global.u16 	[%rd171], %rs62;
	add.s64 	%rd172, %rd169, %rd141;
	add.s64 	%rd173, %rd170, %rd141;
	ld.global.u16 	%rs74, [%rd173];
	st.global.u16 	[%rd172], %rs74;
	add.s64 	%rd174, %rd171, %rd141;
	st.global.u16 	[%rd174], %rs62;
	add.s64 	%rd175, %rd172, %rd141;
	add.s64 	%rd176, %rd173, %rd141;
	ld.global.u16 	%rs75, [%rd176];
	st.global.u16 	[%rd175], %rs75;
	add.s64 	%rd177, %rd174, %rd141;
	st.global.u16 	[%rd177], %rs62;
	add.s64 	%rd178, %rd175, %rd141;
	add.s64 	%rd179, %rd176, %rd141;
	ld.global.u16 	%rs76, [%rd179];
	st.global.u16 	[%rd178], %rs76;
	add.s64 	%rd180, %rd177, %rd141;
	st.global.u16 	[%rd180], %rs62;
	add.s64 	%rd181, %rd178, %rd141;
	add.s64 	%rd182, %rd179, %rd141;
	ld.global.u16 	%rs77, [%rd182];
	st.global.u16 	[%rd181], %rs77;
	add.s64 	%rd183, %rd180, %rd141;
	st.global.u16 	[%rd183], %rs62;
	add.s64 	%rd184, %rd181, %rd141;
	add.s64 	%rd185, %rd182, %rd141;
	ld.global.u16 	%rs78, [%rd185];
	st.global.u16 	[%rd184], %rs78;
	add.s64 	%rd186, %rd183, %rd141;
	st.global.u16 	[%rd186], %rs62;
	add.s32 	%r198, %r198, 16;
	add.s32 	%r197, %r197, %r43;
	setp.eq.s32 	%p52, %r198, 0;
	@%p52 bra 	$L__BB0_32;
	bra.uni 	$L__BB0_31;
$L__BB0_32:
	setp.eq.s32 	%p53, %r40, 0;
	@%p53 bra 	$L__BB0_41;
	and.b32  	%r53, %r78, 7;
	setp.lt.u32 	%p54, %r40, 8;
	@%p54 bra 	$L__BB0_35;
	mad.lo.s32 	%r179, %r202, %r79, %r1;
	mul.wide.s32 	%rd187, %r179, 2;
	add.s64 	%rd188, %rd1, %rd187;
	add.s64 	%rd189, %rd3, %rd187;
	ld.global.u16 	%rs79, [%rd189];
	st.global.u16 	[%rd188], %rs79;
	add.s64 	%rd190, %rd2, %rd187;
	st.global.u16 	[%rd190], %rs62;
	mul.wide.s32 	%rd191, %r79, 2;
	add.s64 	%rd192, %rd188, %rd191;
	add.s64 	%rd193, %rd189, %rd191;
	ld.global.u16 	%rs80, [%rd193];
	st.global.u16 	[%rd192], %rs80;
	add.s64 	%rd194, %rd190, %rd191;
	st.global.u16 	[%rd194], %rs62;
	add.s64 	%rd195, %rd192, %rd191;
	add.s64 	%rd196, %rd193, %rd191;
	ld.global.u16 	%rs81, [%rd196];
	st.global.u16 	[%rd195], %rs81;
	add.s64 	%rd197, %rd194, %rd191;
	st.global.u16 	[%rd197], %rs62;
	add.s64 	%rd198, %rd195, %rd191;
	add.s64 	%rd199, %rd196, %rd191;
	ld.global.u16 	%rs82, [%rd199];
	st.global.u16 	[%rd198], %rs82;
	add.s64 	%rd200, %rd197, %rd191;
	st.global.u16 	[%rd200], %rs62;
	add.s64 	%rd201, %rd198, %rd191;
	add.s64 	%rd202, %rd199, %rd191;
	ld.global.u16 	%rs83, [%rd202];
	st.global.u16 	[%rd201], %rs83;
	add.s64 	%rd203, %rd200, %rd191;
	st.global.u16 	[%rd203], %rs62;
	add.s64 	%rd204, %rd201, %rd191;
	add.s64 	%rd205, %rd202, %rd191;
	ld.global.u16 	%rs84, [%rd205];
	st.global.u16 	[%rd204], %rs84;
	add.s64 	%rd206, %rd203, %rd191;
	st.global.u16 	[%rd206], %rs62;
	add.s64 	%rd207, %rd204, %rd191;
	add.s64 	%rd208, %rd205, %rd191;
	ld.global.u16 	%rs85, [%rd208];
	st.global.u16 	[%rd207], %rs85;
	add.s64 	%rd209, %rd206, %rd191;
	st.global.u16 	[%rd209], %rs62;
	add.s64 	%rd210, %rd207, %rd191;
	add.s64 	%rd211, %rd208, %rd191;
	ld.global.u16 	%rs86, [%rd211];
	st.global.u16 	[%rd210], %rs86;
	add.s64 	%rd212, %rd209, %rd191;
	st.global.u16 	[%rd212], %rs62;
	add.s32 	%r202, %r202, 8;
$L__BB0_35:
	setp.eq.s32 	%p55, %r53, 0;
	@%p55 bra 	$L__BB0_41;
	and.b32  	%r56, %r78, 3;
	setp.lt.u32 	%p56, %r53, 4;
	@%p56 bra 	$L__BB0_38;
	mad.lo.s32 	%r180, %r202, %r79, %r1;
	mul.wide.s32 	%rd213, %r180, 2;
	add.s64 	%rd214, %rd1, %rd213;
	add.s64 	%rd215, %rd3, %rd213;
	ld.global.u16 	%rs87, [%rd215];
	st.global.u16 	[%rd214], %rs87;
	add.s64 	%rd216, %rd2, %rd213;
	st.global.u16 	[%rd216], %rs62;
	mul.wide.s32 	%rd217, %r79, 2;
	add.s64 	%rd218, %rd214, %rd217;
	add.s64 	%rd219, %rd215, %rd217;
	ld.global.u16 	%rs88, [%rd219];
	st.global.u16 	[%rd218], %rs88;
	add.s64 	%rd220, %rd216, %rd217;
	st.global.u16 	[%rd220], %rs62;
	add.s64 	%rd221, %rd218, %rd217;
	add.s64 	%rd222, %rd219, %rd217;
	ld.global.u16 	%rs89, [%rd222];
	st.global.u16 	[%rd221], %rs89;
	add.s64 	%rd223, %rd220, %rd217;
	st.global.u16 	[%rd223], %rs62;
	add.s64 	%rd224, %rd221, %rd217;
	add.s64 	%rd225, %rd222, %rd217;
	ld.global.u16 	%rs90, [%rd225];
	st.global.u16 	[%rd224], %rs90;
	add.s64 	%rd226, %rd223, %rd217;
	st.global.u16 	[%rd226], %rs62;
	add.s32 	%r202, %r202, 4;
$L__BB0_38:
	setp.eq.s32 	%p57, %r56, 0;
	@%p57 bra 	$L__BB0_41;
	mad.lo.s32 	%r205, %r202, %r79, %r1;
	neg.s32 	%r204, %r56;
$L__BB0_40:
	.pragma "nounroll";
	mul.wide.s32 	%rd227, %r205, 2;
	add.s64 	%rd228, %rd1, %rd227;
	add.s64 	%rd229, %rd3, %rd227;
	ld.global.u16 	%rs91, [%rd229];
	st.global.u16 	[%rd228], %rs91;
	add.s64 	%rd230, %rd2, %rd227;
	st.global.u16 	[%rd230], %rs62;
	add.s32 	%r205, %r205, %r79;
	add.s32 	%r204, %r204, 1;
	setp.eq.s32 	%p58, %r204, 0;
	@%p58 bra 	$L__BB0_41;
	bra.uni 	$L__BB0_40;
$L__BB0_41:
	ret;

}


// ===== COMPILED SASS (sm_100) =====

	.target	sm_100

	.elftype	@"ET_EXEC"


//--------------------- .note.nv.tkinfo           --------------------------
	.section	.note.nv.tkinfo,"",@"SHT_NOTE"
	.sectionflags	@"SHF_NOTE_NV_TKINFO"
	.tkinfo
        /*0018*/ 	.word	0x00000002
        /*0030*/ 	.string	""
        /*0030*/ 	.string	"ptxas"
        /*0030*/ 	.string	"Cuda compilation tools, release 13.0, V13.0.88"
        /*0030*/ 	.string	"Build cuda_13.0.r13.0/compiler.36424714_0"
        /*0030*/ 	.string	"-arch sm_100 -m 64 "



//--------------------- .note.nv.cuinfo           --------------------------
	.section	.note.nv.cuinfo,"",@"SHT_NOTE"
	.sectionflags	@"SHF_NOTE_NV_CUINFO"
        /*0018*/ 	.short	0x0002
        /*001a*/ 	.short	0x0064
        /*001c*/ 	.short	0x0082
	.zero		2


//--------------------- .nv.info                  --------------------------
	.section	.nv.info,"",@"SHT_CUDA_INFO"
	.align	4


	//----- nvinfo : EIATTR_REGCOUNT
	.align		4
        /*0000*/ 	.byte	0x04, 0x2f
        /*0002*/ 	.short	(.L_1 - .L_0)
	.align		4
.L_0:
        /*0004*/ 	.word	index@(_Z19sparse_column_splitPK6__halfPS_S2_iii)
        /*0008*/ 	.word	0x00000020


	//----- nvinfo : EIATTR_FRAME_SIZE
	.align		4
.L_1:
        /*000c*/ 	.byte	0x04, 0x11
        /*000e*/ 	.short	(.L_3 - .L_2)
	.align		4
.L_2:
        /*0010*/ 	.word	index@(_Z19sparse_column_splitPK6__halfPS_S2_iii)
        /*0014*/ 	.word	0x00000000


	//----- nvinfo : EIATTR_MIN_STACK_SIZE
	.align		4
.L_3:
        /*0018*/ 	.byte	0x04, 0x12
        /*001a*/ 	.short	(.L_5 - .L_4)
	.align		4
.L_4:
        /*001c*/ 	.word	index@(_Z19sparse_column_splitPK6__halfPS_S2_iii)
        /*0020*/ 	.word	0x00000000
.L_5:


//--------------------- .nv.compat                --------------------------
	.section	.nv.compat,"",@"SHT_CUDA_COMPAT_INFO"
	.align	4
        /*0000*/ 	.byte	0x02, 0x09, 0x00, 0x00, 0x02, 0x02, 0x01, 0x00, 0x02, 0x05, 0x05, 0x00, 0x03, 0x07, 0x01, 0x01
        /*0010*/ 	.byte	0x02, 0x03, 0x00, 0x00, 0x02, 0x06, 0x01, 0x00, 0x04, 0x0b, 0x08, 0x00, 0x09, 0x00, 0x00, 0x00
        /*0020*/ 	.byte	0x00, 0x00, 0x00, 0x00


//--------------------- .nv.info._Z19sparse_column_splitPK6__halfPS_S2_iii --------------------------
	.section	.nv.info._Z19sparse_column_splitPK6__halfPS_S2_iii,"",@"SHT_CUDA_INFO"
	.sectionflags	@""
	.align	4


	//----- nvinfo : EIATTR_CUDA_API_VERSION
	.align		4
        /*0000*/ 	.byte	0x04, 0x37
        /*0002*/ 	.short	(.L_7 - .L_6)
.L_6:
        /*0004*/ 	.word	0x00000082


	//----- nvinfo : EIATTR_KPARAM_INFO
	.align		4
.L_7:
        /*0008*/ 	.byte	0x04, 0x17
        /*000a*/ 	.short	(.L_9 - .L_8)
.L_8:
        /*000c*/ 	.word	0x00000000
        /*0010*/ 	.short	0x0005
        /*0012*/ 	.short	0x0020
        /*0014*/ 	.byte	0x00, 0xf0, 0x11, 0x00


	//----- nvinfo : EIATTR_KPARAM_INFO
	.align		4
.L_9:
        /*0018*/ 	.byte	0x04, 0x17
        /*001a*/ 	.short	(.L_11 - .L_10)
.L_10:
        /*001c*/ 	.word	0x00000000
        /*0020*/ 	.short	0x0004
        /*0022*/ 	.short	0x001c
        /*0024*/ 	.byte	0x00, 0xf0, 0x11, 0x00


	//----- nvinfo : EIATTR_KPARAM_INFO
	.align		4
.L_11:
        /*0028*/ 	.byte	0x04, 0x17
        /*002a*/ 	.short	(.L_13 - .L_12)
.L_12:
        /*002c*/ 	.word	0x00000000
        /*0030*/ 	.short	0x0003
        /*0032*/ 	.short	0x0018
        /*0034*/ 	.byte	0x00, 0xf0, 0x11, 0x00


	//----- nvinfo : EIATTR_KPARAM_INFO
	.align		4
.L_13:
        /*0038*/ 	.byte	0x04, 0x17
        /*003a*/ 	.short	(.L_15 - .L_14)
.L_14:
        /*003c*/ 	.word	0x00000000
        /*0040*/ 	.short	0x0002
        /*0042*/ 	.short	0x0010
        /*0044*/ 	.byte	0x00, 0xf5, 0x21, 0x00


	//----- nvinfo : EIATTR_KPARAM_INFO
	.align		4
.L_15:
        /*0048*/ 	.byte	0x04, 0x17
        /*004a*/ 	.short	(.L_17 - .L_16)
.L_16:
        /*004c*/ 	.word	0x00000000
        /*0050*/ 	.short	0x0001
        /*0052*/ 	.short	0x0008
        /*0054*/ 	.byte	0x00, 0xf5, 0x21, 0x00


	//----- nvinfo : EIATTR_KPARAM_INFO
	.align		4
.L_17:
        /*0058*/ 	.byte	0x04, 0x17
        /*005a*/ 	.short	(.L_19 - .L_18)
.L_18:
        /*005c*/ 	.word	0x00000000
        /*0060*/ 	.short	0x0000
        /*0062*/ 	.short	0x0000
        /*0064*/ 	.byte	0x00, 0xf5, 0x21, 0x00


	//----- nvinfo : EIATTR_SPARSE_MMA_MASK
	.align		4
.L_19:
        /*0068*/ 	.byte	0x03, 0x50
        /*006a*/ 	.short	0x0000


	//----- nvinfo : EIATTR_MAXREG_COUNT
	.align		4
        /*006c*/ 	.byte	0x03, 0x1b
        /*006e*/ 	.short	0x00ff


	//----- nvinfo : EIATTR_MERCURY_ISA_VERSION
	.align		4
        /*0070*/ 	.byte	0x03, 0x5f
        /*0072*/ 	.short	0x0101


	//----- nvinfo : EIATTR_VRC_CTA_INIT_COUNT
	.align		4
        /*0074*/ 	.byte	0x02, 0x4a
	.zero		1
	.zero		1


	//----- nvinfo : EIATTR_EXIT_INSTR_OFFSETS
	.align		4
        /*0078*/ 	.byte	0x04, 0x1c
        /*007a*/ 	.short	(.L_21 - .L_20)


	//   ....[0]....
.L_20:
        /*007c*/ 	.word	0x00000080


	//   ....[1]....
        /*0080*/ 	.word	0x00001040


	//   ....[2]....
        /*0084*/ 	.word	0x00001760


	//   ....[3]....
        /*0088*/ 	.word	0x00001b10


	//   ....[4]....
        /*008c*/ 	.word	0x00001d30


	//   ....[5]....
        /*0090*/ 	.word	0x00001e30


	//   ....[6]....
        /*0094*/ 	.word	0x00001e40


	//   ....[7]....
        /*0098*/ 	.word	0x00002560


	//   ....[8]....
        /*009c*/ 	.word	0x00002910


	//   ....[9]....
        /*00a0*/ 	.word	0x00002b30


	//   ....[10]....
        /*00a4*/ 	.word	0x00002c30


	//----- nvinfo : EIATTR_CRS_STACK_SIZE
	.align		4
.L_21:
        /*00a8*/ 	.byte	0x04, 0x1e
        /*00aa*/ 	.short	(.L_23 - .L_22)
.L_22:
        /*00ac*/ 	.word	0x00000000


	//----- nvinfo : EIATTR_CBANK_PARAM_SIZE
	.align		4
.L_23:
        /*00b0*/ 	.byte	0x03, 0x19
        /*00b2*/ 	.short	0x0024


	//----- nvinfo : EIATTR_PARAM_CBANK
	.align		4
        /*00b4*/ 	.byte	0x04, 0x0a
        /*00b6*/ 	.short	(.L_25 - .L_24)
	.align		4
.L_24:
        /*00b8*/ 	.word	index@(.nv.constant0._Z19sparse_column_splitPK6__halfPS_S2_iii)
        /*00bc*/ 	.short	0x0380
        /*00be*/ 	.short	0x0024


	//----- nvinfo : EIATTR_SW_WAR
	.align		4
.L_25:
        /*00c0*/ 	.byte	0x04, 0x36
        /*00c2*/ 	.short	(.L_27 - .L_26)
.L_26:
        /*00c4*/ 	.word	0x00000008
.L_27:


//--------------------- .nv.callgraph             --------------------------
	.section	.nv.callgraph,"",@"SHT_CUDA_CALLGRAPH"
	.align	4
	.sectionentsize	8
	.align		4
        /*0000*/ 	.word	0x00000000
	.align		4
        /*0004*/ 	.word	0xffffffff
	.align		4
        /*0008*/ 	.word	0x00000000
	.align		4
        /*000c*/ 	.word	0xfffffffe
	.align		4
        /*0010*/ 	.word	0x00000000
	.align		4
        /*0014*/ 	.word	0xfffffffd
	.align		4
        /*0018*/ 	.word	0x00000000
	.align		4
        /*001c*/ 	.word	0xfffffffc


//--------------------- .text._Z19sparse_column_splitPK6__halfPS_S2_iii --------------------------
	.section	.text._Z19sparse_column_splitPK6__halfPS_S2_iii,"ax",@progbits
	.align	128
        .global         _Z19sparse_column_splitPK6__halfPS_S2_iii
        .type           _Z19sparse_column_splitPK6__halfPS_S2_iii,@function
        .size           _Z19sparse_column_splitPK6__halfPS_S2_iii,(.L_x_18 - _Z19sparse_column_splitPK6__halfPS_S2_iii)
        .other          _Z19sparse_column_splitPK6__halfPS_S2_iii,@"STO_CUDA_ENTRY STV_DEFAULT"
_Z19sparse_column_splitPK6__halfPS_S2_iii:
.text._Z19sparse_column_splitPK6__halfPS_S2_iii:
[----:B------:R-:W-:Y:S01]  /*0000*/  LDC R1, c[0x0][0x37c] ;  /* 0x0000df00ff017b82 */ /* 0x000fe20000000800 */
[----:B------:R-:W0:Y:S07]  /*0010*/  S2R R3, SR_TID.X ;  /* 0x0000000000037919 */ /* 0x000e2e0000002100 */
[----:B------:R-:W0:Y:S01]  /*0020*/  S2UR UR4, SR_CTAID.X ;  /* 0x00000000000479c3 */ /* 0x000e220000002500 */
[----:B------:R-:W1:Y:S07]  /*0030*/  LDCU UR5, c[0x0][0x39c] ;  /* 0x00007380ff0577ac */ /* 0x000e6e0008000800 */
[----:B------:R-:W0:Y:S02]  /*0040*/  LDC R0, c[0x0][0x360] ;  /* 0x0000d800ff007b82 */ /* 0x000e240000000800 */
[----:B0-----:R-:W-:Y:S01]  /*0050*/  IMAD R0, R0, UR4, R3 ;  /* 0x0000000400007c24 */ /* 0x001fe2000f8e0203 */
[----:B-1----:R-:W-:-:S04]  /*0060*/  MOV R3, UR5 ;  /* 0x0000000500037c02 */ /* 0x002fc80008000f00 */
[----:B------:R-:W-:-:S13]  /*0070*/  ISETP.GE.AND P0, PT, R0, R3, PT ;  /* 0x000000030000720c */ /* 0x000fda0003f06270 */
[----:B------:R-:W-:Y:S05]  /*0080*/  @P0 EXIT ;  /* 0x000000000000094d */ /* 0x000fea0003800000 */
[----:B------:R-:W0:Y:S01]  /*0090*/  LDC R2, c[0x0][0x398] ;  /* 0x0000e600ff027b82 */ /* 0x000e220000000800 */
[----:B------:R-:W1:Y:S01]  /*00a0*/  LDCU.64 UR6, c[0x0][0x358] ;  /* 0x00006b00ff0677ac */ /* 0x000e620008000a00 */
[----:B------:R-:W-:Y:S01]  /*00b0*/  HFMA2 R9, -RZ, RZ, 0, 0 ;  /* 0x00000000ff097431 */ /* 0x000fe200000001ff */
[----:B0-----:R-:W-:-:S13]  /*00c0*/  ISETP.GE.AND P0, PT, R2, 0x1, PT ;  /* 0x000000010200780c */ /* 0x001fda0003f06270 */
[----:B-1----:R-:W-:Y:S05]  /*00d0*/  @!P0 BRA `(.L_x_0) ;  /* 0x0000000c00cc8947 */ /* 0x002fea0003800000 */
[C---:B------:R-:W-:Y:S02]  /*00e0*/  ISETP.GE.U32.AND P2, PT, R2.reuse, 0x10, PT ;  /* 0x000000100200780c */ /* 0x040fe40003f46070 */
[----:B------:R-:W-:Y:S02]  /*00f0*/  LOP3.LUT R5, R2, 0xf, RZ, 0xc0, !PT ;  /* 0x0000000f02057812 */ /* 0x000fe400078ec0ff */
[----:B------:R-:W-:Y:S02]  /*0100*/  MOV R6, RZ ;  /* 0x000000ff00067202 */ /* 0x000fe40000000f00 */
[----:B------:R-:W-:Y:S02]  /*0110*/  ISETP.NE.AND P1, PT, R5, RZ, PT ;  /* 0x000000ff0500720c */ /* 0x000fe40003f25270 */
[----:B------:R-:W-:-:S05]  /*0120*/  MOV R9, RZ ;  /* 0x000000ff00097202 */ /* 0x000fca0000000f00 */
[----:B------:R-:W-:Y:S06]  /*0130*/  @!P2 BRA `(.L_x_1) ;  /* 0x0000000400e4a947 */ /* 0x000fec0003800000 */
[----:B------:R-:W0:Y:S01]  /*0140*/  LDC.64 R14, c[0x0][0x380] ;  /* 0x0000e000ff0e7b82 */ /* 0x000e220000000a00 */
[----:B------:R-:W-:Y:S02]  /*0150*/  LOP3.LUT R6, R2, 0x7ffffff0, RZ, 0xc0, !PT ;  /* 0x7ffffff002067812 */ /* 0x000fe400078ec0ff */
[----:B------:R-:W-:Y:S02]  /*0160*/  MOV R9, RZ ;  /* 0x000000ff00097202 */ /* 0x000fe40000000f00 */
[----:B------:R-:W-:Y:S02]  /*0170*/  MOV R4, R0 ;  /* 0x0000000000047202 */ /* 0x000fe40000000f00 */
[----:B------:R-:W-:-:S07]  /*0180*/  IADD3 R7, PT, PT, -R6, RZ, RZ ;  /* 0x000000ff06077210 */ /* 0x000fce0007ffe1ff */
.L_x_2:
[----:B0-----:R-:W-:-:S05]  /*0190*/  IMAD.WIDE R20, R4, 0x2, R14 ;  /* 0x0000000204147825 */ /* 0x001fca00078e020e */
[----:B------:R-:W2:Y:S01]  /*01a0*/  LDG.E.U16 R16, desc[UR6][R20.64] ;  /* 0x0000000614107981 */ /* 0x000ea2000c1e1500 */
[----:B------:R-:W-:-:S05]  /*01b0*/  IMAD.WIDE R22, R3, 0x2, R20 ;  /* 0x0000000203167825 */ /* 0x000fca00078e0214 */
[----:B------:R-:W3:Y:S01]  /*01c0*/  LDG.E.U16 R8, desc[UR6][R22.64] ;  /* 0x0000000616087981 */ /* 0x000ee2000c1e1500 */
[----:B------:R-:W-:-:S05]  /*01d0*/  IMAD.WIDE R10, R3, 0x2, R22 ;  /* 0x00000002030a7825 */ /* 0x000fca00078e0216 */
[----:B------:R-:W4:Y:S01]  /*01e0*/  LDG.E.U16 R26, desc[UR6][R10.64] ;  /* 0x000000060a1a7981 */ /* 0x000f22000c1e1500 */
[----:B------:R-:W-:-:S05]  /*01f0*/  IMAD.WIDE R12, R3, 0x2, R10 ;  /* 0x00000002030c7825 */ /* 0x000fca00078e020a */
[----:B------:R0:W5:Y:S02]  /*0200*/  LDG.E.U16 R27, desc[UR6][R12.64] ;  /* 0x000000060c1b7981 */ /* 0x000164000c1e1500 */
[----:B0-----:R-:W-:-:S05]  /*0210*/  IMAD.WIDE R12, R3, 0x2, R12 ;  /* 0x00000002030c7825 */ /* 0x001fca00078e020c */
[----:B------:R-:W5:Y:S01]  /*0220*/  LDG.E.U16 R10, desc[UR6][R12.64] ;  /* 0x000000060c0a7981 */ /* 0x000f62000c1e1500 */
[----:B------:R-:W-:-:S05]  /*0230*/  IMAD.WIDE R18, R3, 0x2, R12 ;  /* 0x0000000203127825 */ /* 0x000fca00078e020c */
[----:B------:R-:W5:Y:S01]  /*0240*/  LDG.E.U16 R25, desc[UR6][R18.64] ;  /* 0x0000000612197981 */ /* 0x000f62000c1e1500 */
[----:B------:R-:W-:-:S05]  /*0250*/  IMAD.WIDE R20, R3, 0x2, R18 ;  /* 0x0000000203147825 */ /* 0x000fca00078e0212 */
[----:B------:R-:W5:Y:S01]  /*0260*/  LDG.E.U16 R24, desc[UR6][R20.64] ;  /* 0x0000000614187981 */ /* 0x000f62000c1e1500 */
[----:B------:R-:W-:-:S05]  /*0270*/  IMAD.WIDE R28, R3, 0x2, R20 ;  /* 0x00000002031c7825 */ /* 0x000fca00078e0214 */
[----:B------:R0:W5:Y:S02]  /*0280*/  LDG.E.U16 R23, desc[UR6][R28.64] ;  /* 0x000000061c177981 */ /* 0x000164000c1e1500 */
[----:B0-----:R-:W-:-:S05]  /*0290*/  IMAD.WIDE R28, R3, 0x2, R28 ;  /* 0x00000002031c7825 */ /* 0x001fca00078e021c */
[----:B------:R-:W5:Y:S01]  /*02a0*/  LDG.E.U16 R22, desc[UR6][R28.64] ;  /* 0x000000061c167981 */ /* 0x000f62000c1e1500 */
[----:B------:R-:W-:-:S05]  /*02b0*/  IMAD.WIDE R18, R3, 0x2, R28 ;  /* 0x0000000203127825 */ /* 0x000fca00078e021c */
[----:B------:R0:W5:Y:S01]  /*02c0*/  LDG.E.U16 R13, desc[UR6][R18.64] ;  /* 0x00000006120d7981 */ /* 0x000162000c1e1500 */
[----:B------:R-:W-:-:S05]  /*02d0*/  IMAD.WIDE R20, R3, 0x2, R18 ;  /* 0x0000000203147825 */ /* 0x000fca00078e0212 */
[----:B------:R2:W5:Y:S01]  /*02e0*/  LDG.E.U16 R12, desc[UR6][R20.64] ;  /* 0x00000006140c7981 */ /* 0x000562000c1e1500 */
[----:B0-----:R-:W-:-:S05]  /*02f0*/  IMAD.WIDE R18, R3, 0x2, R20 ;  /* 0x0000000203127825 */ /* 0x001fca00078e0214 */
[----:B------:R-:W5:Y:S01]  /*0300*/  LDG.E.U16 R11, desc[UR6][R18.64] ;  /* 0x00000006120b7981 */ /* 0x000f62000c1e1500 */
[----:B--2---:R-:W-:Y:S02]  /*0310*/  HADD2.F32 R21, -RZ, R16.H0_H0 ;  /* 0x20000010ff157230 */ /* 0x004fe40000004100 */
[C---:B------:R-:W-:Y:S02]  /*0320*/  IMAD.WIDE R16, R3.reuse, 0x2, R18 ;  /* 0x0000000203107825 */ /* 0x040fe400078e0212 */
[----:B------:R-:W0:Y:S03]  /*0330*/  F2I.TRUNC.NTZ R20, R21 ;  /* 0x0000001500147305 */ /* 0x000e26000020f100 */
[----:B------:R1:W2:Y:S02]  /*0340*/  LDG.E.U16 R28, desc[UR6][R16.64] ;  /* 0x00000006101c7981 */ /* 0x0002a4000c1e1500 */
[----:B-1----:R-:W-:-:S05]  /*0350*/  IMAD.WIDE R16, R3, 0x2, R16 ;  /* 0x0000000203107825 */ /* 0x002fca00078e0210 */
[----:B------:R-:W2:Y:S01]  /*0360*/  LDG.E.U16 R29, desc[UR6][R16.64] ;  /* 0x00000006101d7981 */ /* 0x000ea2000c1e1500 */
[----:B------:R-:W-:Y:S01]  /*0370*/  IMAD.WIDE R18, R3, 0x2, R16 ;  /* 0x0000000203127825 */ /* 0x000fe200078e0210 */
[----:B0-----:R-:W-:-:S04]  /*0380*/  ISETP.NE.AND P2, PT, R20, RZ, PT ;  /* 0x000000ff1400720c */ /* 0x001fc80003f45270 */
[----:B------:R3:W2:Y:S01]  /*0390*/  LDG.E.U16 R16, desc[UR6][R18.64] ;  /* 0x0000000612107981 */ /* 0x0006a2000c1e1500 */
[----:B------:R-:W-:-:S06]  /*03a0*/  IMAD.WIDE R20, R3, 0x2, R18 ;  /* 0x0000000203147825 */ /* 0x000fcc00078e0212 */
[----:B------:R-:W2:Y:S01]  /*03b0*/  LDG.E.U16 R20, desc[UR6][R20.64] ;  /* 0x0000000614147981 */ /* 0x000ea2000c1e1500 */
[----:B----4-:R-:W-:Y:S01]  /*03c0*/  HADD2.F32 R26, -RZ, R26.H0_H0 ;  /* 0x2000001aff1a7230 */ /* 0x010fe20000004100 */
[----:B------:R-:W-:Y:S01]  /*03d0*/  IADD3 R7, PT, PT, R7, 0x10, RZ ;  /* 0x0000001007077810 */ /* 0x000fe20007ffe0ff */
[----:B---3--:R-:W-:Y:S01]  /*03e0*/  HADD2.F32 R18, -RZ, R8.H0_H0 ;  /* 0x20000008ff127230 */ /* 0x008fe20000004100 */
[----:B------:R-:W-:Y:S01]  /*03f0*/  LEA R4, R3, R4, 0x4 ;  /* 0x0000000403047211 */ /* 0x000fe200078e20ff */
[----:B-----5:R-:W-:Y:S02]  /*0400*/  HADD2.F32 R27, -RZ, R27.H0_H0 ;  /* 0x2000001bff1b7230 */ /* 0x020fe40000004100 */
[----:B------:R-:W0:Y:S01]  /*0410*/  F2I.TRUNC.NTZ R8, R18 ;  /* 0x0000001200087305 */ /* 0x000e22000020f100 */
[----:B------:R-:W-:Y:S02]  /*0420*/  HADD2.F32 R10, -RZ, R10.H0_H0 ;  /* 0x2000000aff0a7230 */ /* 0x000fe40000004100 */
[----:B------:R-:W-:-:S02]  /*0430*/  HADD2.F32 R25, -RZ, R25.H0_H0 ;  /* 0x20000019ff197230 */ /* 0x000fc40000004100 */
[----:B------:R-:W-:Y:S02]  /*0440*/  HADD2.F32 R24, -RZ, R24.H0_H0 ;  /* 0x20000018ff187230 */ /* 0x000fe40000004100 */
[----:B------:R-:W-:Y:S01]  /*0450*/  HADD2.F32 R23, -RZ, R23.H0_H0 ;  /* 0x20000017ff177230 */ /* 0x000fe20000004100 */
[----:B------:R-:W1:Y:S01]  /*0460*/  F2I.TRUNC.NTZ R26, R26 ;  /* 0x0000001a001a7305 */ /* 0x000e62000020f100 */
[----:B0-----:R-:W-:-:S07]  /*0470*/  ISETP.NE.AND P3, PT, R8, RZ, PT ;  /* 0x000000ff0800720c */ /* 0x001fce0003f65270 */
[----:B------:R-:W0:Y:S01]  /*0480*/  F2I.TRUNC.NTZ R27, R27 ;  /* 0x0000001b001b7305 */ /* 0x000e22000020f100 */
[C---:B------:R-:W-:Y:S02]  /*0490*/  IADD3 R8, PT, PT, R9.reuse, 0x1, RZ ;  /* 0x0000000109087810 */ /* 0x040fe40007ffe0ff */
[----:B------:R-:W-:Y:S01]  /*04a0*/  @!P2 IADD3 R8, PT, PT, R9, RZ, RZ ;  /* 0x000000ff0908a210 */ /* 0x000fe20007ffe0ff */
[----:B------:R-:W-:Y:S01]  /*04b0*/  HADD2.F32 R22, -RZ, R22.H0_H0 ;  /* 0x20000016ff167230 */ /* 0x000fe20000004100 */
[----:B-1----:R-:W-:-:S03]  /*04c0*/  ISETP.NE.AND P2, PT, R26, RZ, PT ;  /* 0x000000ff1a00720c */ /* 0x002fc60003f45270 */
[----:B------:R-:W1:Y:S01]  /*04d0*/  F2I.TRUNC.NTZ R10, R10 ;  /* 0x0000000a000a7305 */ /* 0x000e62000020f100 */
[C---:B------:R-:W-:Y:S01]  /*04e0*/  IADD3 R9, PT, PT, R8.reuse, 0x1, RZ ;  /* 0x0000000108097810 */ /* 0x040fe20007ffe0ff */
[----:B------:R-:W-:Y:S01]  /*04f0*/  HADD2.F32 R13, -RZ, R13.H0_H0 ;  /* 0x2000000dff0d7230 */ /* 0x000fe20000004100 */
[----:B------:R-:W-:Y:S02]  /*0500*/  @!P3 IADD3 R9, PT, PT, R8, RZ, RZ ;  /* 0x000000ff0809b210 */ /* 0x000fe40007ffe0ff */
[----:B0-----:R-:W-:-:S03]  /*0510*/  ISETP.NE.AND P3, PT, R27, RZ, PT ;  /* 0x000000ff1b00720c */ /* 0x001fc60003f65270 */
[----:B------:R-:W0:Y:S01]  /*0520*/  F2I.TRUNC.NTZ R25, R25 ;  /* 0x0000001900197305 */ /* 0x000e22000020f100 */
[C---:B------:R-:W-:Y:S01]  /*0530*/  IADD3 R8, PT, PT, R9.reuse, 0x1, RZ ;  /* 0x0000000109087810 */ /* 0x040fe20007ffe0ff */
[----:B------:R-:W-:Y:S01]  /*0540*/  HADD2.F32 R12, -RZ, R12.H0_H0 ;  /* 0x2000000cff0c7230 */ /* 0x000fe20000004100 */
[----:B------:R-:W-:Y:S02]  /*0550*/  @!P2 IADD3 R8, PT, PT, R9, RZ, RZ ;  /* 0x000000ff0908a210 */ /* 0x000fe40007ffe0ff */
[----:B-1----:R-:W-:-:S03]  /*0560*/  ISETP.NE.AND P2, PT, R10, RZ, PT ;  /* 0x000000ff0a00720c */ /* 0x002fc60003f45270 */
[----:B------:R-:W1:Y:S01]  /*0570*/  F2I.TRUNC.NTZ R24, R24 ;  /* 0x0000001800187305 */ /* 0x000e62000020f100 */
[C---:B------:R-:W-:Y:S01]  /*0580*/  IADD3 R9, PT, PT, R8.reuse, 0x1, RZ ;  /* 0x0000000108097810 */ /* 0x040fe20007ffe0ff */
[----:B------:R-:W-:Y:S01]  /*0590*/  HADD2.F32 R11, -RZ, R11.H0_H0 ;  /* 0x2000000bff0b7230 */ /* 0x000fe20000004100 */
[----:B------:R-:W-:Y:S02]  /*05a0*/  @!P3 IADD3 R9, PT, PT, R8, RZ, RZ ;  /* 0x000000ff0809b210 */ /* 0x000fe40007ffe0ff */
[----:B0-----:R-:W-:-:S03]  /*05b0*/  ISETP.NE.AND P3, PT, R25, RZ, PT ;  /* 0x000000ff1900720c */ /* 0x001fc60003f65270 */
[----:B------:R-:W0:Y:S01]  /*05c0*/  F2I.TRUNC.NTZ R23, R23 ;  /* 0x0000001700177305 */ /* 0x000e22000020f100 */
[C---:B------:R-:W-:Y:S02]  /*05d0*/  IADD3 R8, PT, PT, R9.reuse, 0x1, RZ ;  /* 0x0000000109087810 */ /* 0x040fe40007ffe0ff */
[----:B------:R-:W-:Y:S02]  /*05e0*/  @!P2 IADD3 R8, PT, PT, R9, RZ, RZ ;  /* 0x000000ff0908a210 */ /* 0x000fe40007ffe0ff */
[----:B-1----:R-:W-:-:S03]  /*05f0*/  ISETP.NE.AND P2, PT, R24, RZ, PT ;  /* 0x000000ff1800720c */ /* 0x002fc60003f45270 */
[----:B------:R-:W1:Y:S01]  /*0600*/  F2I.TRUNC.NTZ R22, R22 ;  /* 0x0000001600167305 */ /* 0x000e62000020f100 */
[C---:B------:R-:W-:Y:S02]  /*0610*/  IADD3 R9, PT, PT, R8.reuse, 0x1, RZ ;  /* 0x0000000108097810 */ /* 0x040fe40007ffe0ff */
        /* <DEDUP_REMOVED lines=13> */
[----:B-1----:R-:W-:Y:S02]  /*06f0*/  ISETP.NE.AND P2, PT, R12, RZ, PT ;  /* 0x000000ff0c00720c */ /* 0x002fe40003f45270 */
[----:B------:R-:W-:-:S03]  /*0700*/  IADD3 R9, PT, PT, R8, 0x1, RZ ;  /* 0x0000000108097810 */ /* 0x000fc60007ffe0ff */
[----:B------:R-:W-:Y:S02]  /*0710*/  @!P3 IADD3 R9, PT, PT, R8, RZ, RZ ;  /* 0x000000ff0809b210 */ /* 0x000fe40007ffe0ff */
[----:B0-----:R-:W-:Y:S02]  /*0720*/  ISETP.NE.AND P3, PT, R11, RZ, PT ;  /* 0x000000ff0b00720c */ /* 0x001fe40003f65270 */
[----:B------:R-:W-:-:S04]  /*0730*/  IADD3 R8, PT, PT, R9, 0x1, RZ ;  /* 0x0000000109087810 */ /* 0x000fc80007ffe0ff */
[----:B------:R-:W-:-:S04]  /*0740*/  @!P2 IADD3 R8, PT, PT, R9, RZ, RZ ;  /* 0x000000ff0908a210 */ /* 0x000fc80007ffe0ff */
[----:B------:R-:W-:-:S03]  /*0750*/  IADD3 R9, PT, PT, R8, 0x1, RZ ;  /* 0x0000000108097810 */ /* 0x000fc60007ffe0ff */
[----:B------:R-:W-:-:S04]  /*0760*/  @!P3 IADD3 R9, PT, PT, R8, RZ, RZ ;  /* 0x000000ff0809b210 */ /* 0x000fc80007ffe0ff */
[----:B------:R-:W-:Y:S01]  /*0770*/  IADD3 R8, PT, PT, R9, 0x1, RZ ;  /* 0x0000000109087810 */ /* 0x000fe20007ffe0ff */
[----:B--2---:R-:W-:-:S06]  /*0780*/  HADD2.F32 R28, -RZ, R28.H0_H0 ;  /* 0x2000001cff1c7230 */ /* 0x004fcc0000004100 */
[----:B------:R-:W0:Y:S01]  /*0790*/  F2I.TRUNC.NTZ R28, R28 ;  /* 0x0000001c001c7305 */ /* 0x000e22000020f100 */
[----:B------:R-:W-:-:S07]  /*07a0*/  HADD2.F32 R29, -RZ, R29.H0_H0 ;  /* 0x2000001dff1d7230 */ /* 0x000fce0000004100 */
[----:B------:R-:W1:Y:S01]  /*07b0*/  F2I.TRUNC.NTZ R29, R29 ;  /* 0x0000001d001d7305 */ /* 0x000e62000020f100 */
[----:B0-----:R-:W-:Y:S01]  /*07c0*/  ISETP.NE.AND P2, PT, R28, RZ, PT ;  /* 0x000000ff1c00720c */ /* 0x001fe20003f45270 */
[----:B------:R-:W-:-:S06]  /*07d0*/  HADD2.F32 R16, -RZ, R16.H0_H0 ;  /* 0x20000010ff107230 */ /* 0x000fcc0000004100 */
[----:B------:R-:W0:Y:S01]  /*07e0*/  F2I.TRUNC.NTZ R16, R16 ;  /* 0x0000001000107305 */ /* 0x000e22000020f100 */
[----:B------:R-:W-:-:S05]  /*07f0*/  HADD2.F32 R20, -RZ, R20.H0_H0 ;  /* 0x20000014ff147230 */ /* 0x000fca0000004100 */
[----:B------:R-:W-:Y:S02]  /*0800*/  @!P2 IADD3 R8, PT, PT, R9, RZ, RZ ;  /* 0x000000ff0908a210 */ /* 0x000fe40007ffe0ff */
[----:B-1----:R-:W-:Y:S01]  /*0810*/  ISETP.NE.AND P3, PT, R29, RZ, PT ;  /* 0x000000ff1d00720c */ /* 0x002fe20003f65270 */
[----:B------:R-:W1:Y:S01]  /*0820*/  F2I.TRUNC.NTZ R20, R20 ;  /* 0x0000001400147305 */ /* 0x000e62000020f100 */
[----:B------:R-:W-:Y:S02]  /*0830*/  IADD3 R9, PT, PT, R8, 0x1, RZ ;  /* 0x0000000108097810 */ /* 0x000fe40007ffe0ff */
[----:B0-----:R-:W-:-:S09]  /*0840*/  ISETP.NE.AND P2, PT, R16, RZ, PT ;  /* 0x000000ff1000720c */ /* 0x001fd20003f45270 */
[----:B------:R-:W-:-:S04]  /*0850*/  @!P3 IADD3 R9, PT, PT, R8, RZ, RZ ;  /* 0x000000ff0809b210 */ /* 0x000fc80007ffe0ff */
[C---:B------:R-:W-:Y:S02]  /*0860*/  IADD3 R8, PT, PT, R9.reuse, 0x1, RZ ;  /* 0x0000000109087810 */ /* 0x040fe40007ffe0ff */
[----:B-1----:R-:W-:Y:S02]  /*0870*/  ISETP.NE.AND P3, PT, R20, RZ, PT ;  /* 0x000000ff1400720c */ /* 0x002fe40003f65270 */
[----:B------:R-:W-:Y:S02]  /*0880*/  @!P2 IADD3 R8, PT, PT, R9, RZ, RZ ;  /* 0x000000ff0908a210 */ /* 0x000fe40007ffe0ff */
[----:B------:R-:W-:Y:S02]  /*0890*/  ISETP.NE.AND P2, PT, R7, RZ, PT ;  /* 0x000000ff0700720c */ /* 0x000fe40003f45270 */
[----:B------:R-:W-:-:S07]  /*08a0*/  IADD3 R9, PT, PT, R8, 0x1, RZ ;  /* 0x0000000108097810 */ /* 0x000fce0007ffe0ff */
[----:B------:R-:W-:-:S04]  /*08b0*/  @!P3 IADD3 R9, PT, PT, R8, RZ, RZ ;  /* 0x000000ff0809b210 */ /* 0x000fc80007ffe0ff */
[----:B------:R-:W-:Y:S05]  /*08c0*/  @P2 BRA `(.L_x_2) ;  /* 0xfffffff800302947 */ /* 0x000fea000383ffff */
.L_x_1:
[----:B------:R-:W-:Y:S05]  /*08d0*/  @!P1 BRA `(.L_x_0) ;  /* 0x0000000400cc9947 */ /* 0x000fea0003800000 */
[----:B------:R-:W-:Y:S02]  /*08e0*/  ISETP.GE.U32.AND P2, PT, R5, 0x8, PT ;  /* 0x000000080500780c */ /* 0x000fe40003f46070 */
[----:B------:R-:W-:-:S04]  /*08f0*/  LOP3.LUT R24, R2, 0x7, RZ, 0xc0, !PT ;  /* 0x0000000702187812 */ /* 0x000fc800078ec0ff */
[----:B------:R-:W-:-:S07]  /*0900*/  ISETP.NE.AND P1, PT, R24, RZ, PT ;  /* 0x000000ff1800720c */ /* 0x000fce0003f25270 */
[----:B------:R-:W-:Y:S06]  /*0910*/  @!P2 BRA `(.L_x_3) ;  /* 0x0000000000eca947 */ /* 0x000fec0003800000 */
[----:B------:R-:W0:Y:S01]  /*0920*/  LDC.64 R12, c[0x0][0x380] ;  /* 0x0000e000ff0c7b82 */ /* 0x000e220000000a00 */
[----:B------:R-:W-:-:S04]  /*0930*/  IMAD R5, R6, R3, R0 ;  /* 0x0000000306057224 */ /* 0x000fc800078e0200 */
[----:B0-----:R-:W-:-:S05]  /*0940*/  IMAD.WIDE R12, R5, 0x2, R12 ;  /* 0x00000002050c7825 */ /* 0x001fca00078e020c */
[----:B------:R-:W2:Y:S01]  /*0950*/  LDG.E.U16 R4, desc[UR6][R12.64] ;  /* 0x000000060c047981 */ /* 0x000ea2000c1e1500 */
[----:B------:R-:W-:-:S05]  /*0960*/  IMAD.WIDE R14, R3, 0x2, R12 ;  /* 0x00000002030e7825 */ /* 0x000fca00078e020c */
[----:B------:R0:W3:Y:S01]  /*0970*/  LDG.E.U16 R5, desc[UR6][R14.64] ;  /* 0x000000060e057981 */ /* 0x0000e2000c1e1500 */
[----:B------:R-:W-:-:S05]  /*0980*/  IMAD.WIDE R16, R3, 0x2, R14 ;  /* 0x0000000203107825 */ /* 0x000fca00078e020e */
[----:B------:R3:W4:Y:S01]  /*0990*/  LDG.E.U16 R7, desc[UR6][R16.64] ;  /* 0x0000000610077981 */ /* 0x000722000c1e1500 */
[----:B------:R-:W-:-:S05]  /*09a0*/  IMAD.WIDE R18, R3, 0x2, R16 ;  /* 0x0000000203127825 */ /* 0x000fca00078e0210 */
[----:B------:R-:W5:Y:S01]  /*09b0*/  LDG.E.U16 R8, desc[UR6][R18.64] ;  /* 0x0000000612087981 */ /* 0x000f62000c1e1500 */
[----:B------:R-:W-:-:S05]  /*09c0*/  IMAD.WIDE R20, R3, 0x2, R18 ;  /* 0x0000000203147825 */ /* 0x000fca00078e0212 */
[----:B------:R-:W5:Y:S01]  /*09d0*/  LDG.E.U16 R10, desc[UR6][R20.64] ;  /* 0x00000006140a7981 */ /* 0x000f62000c1e1500 */
[----:B------:R-:W-:-:S05]  /*09e0*/  IMAD.WIDE R22, R3, 0x2, R20 ;  /* 0x0000000203167825 */ /* 0x000fca00078e0214 */
[----:B------:R-:W5:Y:S01]  /*09f0*/  LDG.E.U16 R11, desc[UR6][R22.64] ;  /* 0x00000006160b7981 */ /* 0x000f62000c1e1500 */
[----:B------:R-:W-:-:S05]  /*0a00*/  IMAD.WIDE R26, R3, 0x2, R22 ;  /* 0x00000002031a7825 */ /* 0x000fca00078e0216 */
[----:B------:R-:W5:Y:S01]  /*0a10*/  LDG.E.U16 R12, desc[UR6][R26.64] ;  /* 0x000000061a0c7981 */ /* 0x000f62000c1e1500 */
[----:B0-----:R-:W-:-:S05]  /*0a20*/  IMAD.WIDE R14, R3, 0x2, R26 ;  /* 0x00000002030e7825 */ /* 0x001fca00078e021a */
[----:B------:R-:W5:Y:S01]  /*0a30*/  LDG.E.U16 R13, desc[UR6][R14.64] ;  /* 0x000000060e0d7981 */ /* 0x000f62000c1e1500 */
[----:B------:R-:W-:Y:S01]  /*0a40*/  IADD3 R6, PT, PT, R6, 0x8, RZ ;  /* 0x0000000806067810 */ /* 0x000fe20007ffe0ff */
[----:B--2---:R-:W-:Y:S02]  /*0a50*/  HADD2.F32 R4, -RZ, R4.H0_H0 ;  /* 0x20000004ff047230 */ /* 0x004fe40000004100 */
[----:B---3--:R-:W-:-:S04]  /*0a60*/  HADD2.F32 R16, -RZ, R5.H0_H0 ;  /* 0x20000005ff107230 */ /* 0x008fc80000004100 */
[----:B------:R-:W0:Y:S01]  /*0a70*/  F2I.TRUNC.NTZ R4, R4 ;  /* 0x0000000400047305 */ /* 0x000e22000020f100 */
[----:B------:R-:W-:Y:S01]  /*0a80*/  IADD3 R5, PT, PT, R9, 0x1, RZ ;  /* 0x0000000109057810 */ /* 0x000fe20007ffe0ff */
[----:B----4-:R-:W-:-:S06]  /*0a90*/  HADD2.F32 R7, -RZ, R7.H0_H0 ;  /* 0x20000007ff077230 */ /* 0x010fcc0000004100 */
[----:B------:R-:W1:Y:S01]  /*0aa0*/  F2I.TRUNC.NTZ R16, R16 ;  /* 0x0000001000107305 */ /* 0x000e62000020f100 */
[----:B-----5:R-:W-:Y:S01]  /*0ab0*/  HADD2.F32 R8, -RZ, R8.H0_H0 ;  /* 0x20000008ff087230 */ /* 0x020fe20000004100 */
[----:B0-----:R-:W-:-:S06]  /*0ac0*/  ISETP.NE.AND P3, PT, R4, RZ, PT ;  /* 0x000000ff0400720c */ /* 0x001fcc0003f65270 */
[----:B------:R-:W0:Y:S01]  /*0ad0*/  F2I.TRUNC.NTZ R7, R7 ;  /* 0x0000000700077305 */ /* 0x000e22000020f100 */
[----:B------:R-:W-:Y:S01]  /*0ae0*/  HADD2.F32 R10, -RZ, R10.H0_H0 ;  /* 0x2000000aff0a7230 */ /* 0x000fe20000004100 */
[----:B-1----:R-:W-:-:S06]  /*0af0*/  ISETP.NE.AND P2, PT, R16, RZ, PT ;  /* 0x000000ff1000720c */ /* 0x002fcc0003f45270 */
[----:B------:R-:W1:Y:S01]  /*0b00*/  F2I.TRUNC.NTZ R8, R8 ;  /* 0x0000000800087305 */ /* 0x000e62000020f100 */
[----:B------:R-:W-:Y:S01]  /*0b10*/  HADD2.F32 R11, -RZ, R11.H0_H0 ;  /* 0x2000000bff0b7230 */ /* 0x000fe20000004100 */
[----:B------:R-:W-:Y:S01]  /*0b20*/  @!P3 IADD3 R5, PT, PT, R9, RZ, RZ ;  /* 0x000000ff0905b210 */ /* 0x000fe20007ffe0ff */
[----:B------:R-:W-:Y:S01]  /*0b30*/  HADD2.F32 R12, -RZ, R12.H0_H0 ;  /* 0x2000000cff0c7230 */ /* 0x000fe20000004100 */
[----:B0-----:R-:W-:-:S04]  /*0b40*/  ISETP.NE.AND P3, PT, R7, RZ, PT ;  /* 0x000000ff0700720c */ /* 0x001fc80003f65270 */
[----:B------:R-:W0:Y:S01]  /*0b50*/  F2I.TRUNC.NTZ R10, R10 ;  /* 0x0000000a000a7305 */ /* 0x000e22000020f100 */
[C---:B------:R-:W-:Y:S01]  /*0b60*/  IADD3 R4, PT, PT, R5.reuse, 0x1, RZ ;  /* 0x0000000105047810 */ /* 0x040fe20007ffe0ff */
[----:B------:R-:W-:Y:S01]  /*0b70*/  HADD2.F32 R13, -RZ, R13.H0_H0 ;  /* 0x2000000dff0d7230 */ /* 0x000fe20000004100 */
        /* <DEDUP_REMOVED lines=13> */
[----:B0-----:R-:W-:Y:S02]  /*0c50*/  ISETP.NE.AND P3, PT, R12, RZ, PT ;  /* 0x000000ff0c00720c */ /* 0x001fe40003f65270 */
[----:B------:R-:W-:-:S03]  /*0c60*/  IADD3 R4, PT, PT, R5, 0x1, RZ ;  /* 0x0000000105047810 */ /* 0x000fc60007ffe0ff */
[----:B------:R-:W-:Y:S02]  /*0c70*/  @!P2 IADD3 R4, PT, PT, R5, RZ, RZ ;  /* 0x000000ff0504a210 */ /* 0x000fe40007ffe0ff */
[----:B-1----:R-:W-:Y:S02]  /*0c80*/  ISETP.NE.AND P2, PT, R13, RZ, PT ;  /* 0x000000ff0d00720c */ /* 0x002fe40003f45270 */
[----:B------:R-:W-:-:S04]  /*0c90*/  IADD3 R5, PT, PT, R4, 0x1, RZ ;  /* 0x0000000104057810 */ /* 0x000fc80007ffe0ff */
[----:B------:R-:W-:-:S04]  /*0ca0*/  @!P3 IADD3 R5, PT, PT, R4, RZ, RZ ;  /* 0x000000ff0405b210 */ /* 0x000fc80007ffe0ff */
[----:B------:R-:W-:-:S03]  /*0cb0*/  IADD3 R9, PT, PT, R5, 0x1, RZ ;  /* 0x0000000105097810 */ /* 0x000fc60007ffe0ff */
[----:B------:R-:W-:-:S07]  /*0cc0*/  @!P2 IADD3 R9, PT, PT, R5, RZ, RZ ;  /* 0x000000ff0509a210 */ /* 0x000fce0007ffe0ff */
.L_x_3:
        /* <DEDUP_REMOVED lines=10> */
[----:B------:R-:W3:Y:S01]  /*0d70*/  LDG.E.U16 R8, desc[UR6][R12.64] ;  /* 0x000000060c087981 */ /* 0x000ee2000c1e1500 */
[----:B------:R-:W-:-:S05]  /*0d80*/  IMAD.WIDE R14, R3, 0x2, R12 ;  /* 0x00000002030e7825 */ /* 0x000fca00078e020c */
[----:B------:R-:W4:Y:S01]  /*0d90*/  LDG.E.U16 R18, desc[UR6][R14.64] ;  /* 0x000000060e127981 */ /* 0x000f22000c1e1500 */
[----:B------:R-:W-:-:S06]  /*0da0*/  IMAD.WIDE R16, R3, 0x2, R14 ;  /* 0x0000000203107825 */ /* 0x000fcc00078e020e */
[----:B------:R-:W5:Y:S01]  /*0db0*/  LDG.E.U16 R16, desc[UR6][R16.64] ;  /* 0x0000000610107981 */ /* 0x000f62000c1e1500 */
[----:B------:R-:W-:Y:S01]  /*0dc0*/  IADD3 R6, PT, PT, R6, 0x4, RZ ;  /* 0x0000000406067810 */ /* 0x000fe20007ffe0ff */
[----:B--2---:R-:W-:Y:S01]  /*0dd0*/  HADD2.F32 R7, -RZ, R5.H0_H0 ;  /* 0x20000005ff077230 */ /* 0x004fe20000004100 */
[----:B------:R-:W-:Y:S01]  /*0de0*/  IADD3 R5, PT, PT, R9, 0x1, RZ ;  /* 0x0000000109057810 */ /* 0x000fe20007ffe0ff */
[----:B---3--:R-:W-:-:S04]  /*0df0*/  HADD2.F32 R8, -RZ, R8.H0_H0 ;  /* 0x20000008ff087230 */ /* 0x008fc80000004100 */
[----:B------:R-:W0:Y:S01]  /*0e00*/  F2I.TRUNC.NTZ R7, R7 ;  /* 0x0000000700077305 */ /* 0x000e22000020f100 */
[----:B----4-:R-:W-:-:S07]  /*0e10*/  HADD2.F32 R18, -RZ, R18.H0_H0 ;  /* 0x20000012ff127230 */ /* 0x010fce0000004100 */
[----:B------:R-:W1:Y:S01]  /*0e20*/  F2I.TRUNC.NTZ R8, R8 ;  /* 0x0000000800087305 */ /* 0x000e62000020f100 */
[----:B-----5:R-:W-:Y:S01]  /*0e30*/  HADD2.F32 R10, -RZ, R16.H0_H0 ;  /* 0x20000010ff0a7230 */ /* 0x020fe20000004100 */
[----:B0-----:R-:W-:-:S06]  /*0e40*/  ISETP.NE.AND P3, PT, R7, RZ, PT ;  /* 0x000000ff0700720c */ /* 0x001fcc0003f65270 */
[----:B------:R-:W0:Y:S01]  /*0e50*/  F2I.TRUNC.NTZ R18, R18 ;  /* 0x0000001200127305 */ /* 0x000e22000020f100 */
[----:B-1----:R-:W-:-:S07]  /*0e60*/  ISETP.NE.AND P2, PT, R8, RZ, PT ;  /* 0x000000ff0800720c */ /* 0x002fce0003f45270 */
[----:B------:R-:W1:Y:S01]  /*0e70*/  F2I.TRUNC.NTZ R10, R10 ;  /* 0x0000000a000a7305 */ /* 0x000e62000020f100 */
[----:B------:R-:W-:Y:S02]  /*0e80*/  @!P3 IADD3 R5, PT, PT, R9, RZ, RZ ;  /* 0x000000ff0905b210 */ /* 0x000fe40007ffe0ff */
[----:B0-----:R-:W-:Y:S02]  /*0e90*/  ISETP.NE.AND P3, PT, R18, RZ, PT ;  /* 0x000000ff1200720c */ /* 0x001fe40003f65270 */
[C---:B------:R-:W-:Y:S02]  /*0ea0*/  IADD3 R7, PT, PT, R5.reuse, 0x1, RZ ;  /* 0x0000000105077810 */ /* 0x040fe40007ffe0ff */
[----:B------:R-:W-:Y:S02]  /*0eb0*/  @!P2 IADD3 R7, PT, PT, R5, RZ, RZ ;  /* 0x000000ff0507a210 */ /* 0x000fe40007ffe0ff */
[----:B-1----:R-:W-:Y:S02]  /*0ec0*/  ISETP.NE.AND P2, PT, R10, RZ, PT ;  /* 0x000000ff0a00720c */ /* 0x002fe40003f45270 */
[----:B------:R-:W-:-:S05]  /*0ed0*/  IADD3 R5, PT, PT, R7, 0x1, RZ ;  /* 0x0000000107057810 */ /* 0x000fca0007ffe0ff */
[----:B------:R-:W-:-:S04]  /*0ee0*/  @!P3 IADD3 R5, PT, PT, R7, RZ, RZ ;  /* 0x000000ff0705b210 */ /* 0x000fc80007ffe0ff */
[C---:B------:R-:W-:Y:S02]  /*0ef0*/  IADD3 R9, PT, PT, R5.reuse, 0x1, RZ ;  /* 0x0000000105097810 */ /* 0x040fe40007ffe0ff */
[----:B------:R-:W-:-:S07]  /*0f00*/  @!P2 IADD3 R9, PT, PT, R5, RZ, RZ ;  /* 0x000000ff0509a210 */ /* 0x000fce0007ffe0ff */
.L_x_4:
[----:B------:R-:W-:Y:S05]  /*0f10*/  @!P1 BRA `(.L_x_0) ;  /* 0x00000000003c9947 */ /* 0x000fea0003800000 */
[----:B------:R-:W0:Y:S01]  /*0f20*/  LDC.64 R10, c[0x0][0x380] ;  /* 0x0000e000ff0a7b82 */ /* 0x000e220000000a00 */
[----:B------:R-:W-:Y:S01]  /*0f30*/  IMAD R6, R6, R3, R0 ;  /* 0x0000000306067224 */ /* 0x000fe200078e0200 */
[----:B------:R-:W-:-:S07]  /*0f40*/  IADD3 R7, PT, PT, -R4, RZ, RZ ;  /* 0x000000ff04077210 */ /* 0x000fce0007ffe1ff */
.L_x_5:
[----:B0-----:R-:W-:-:S06]  /*0f50*/  IMAD.WIDE R4, R6, 0x2, R10 ;  /* 0x0000000206047825 */ /* 0x001fcc00078e020a */
[----:B------:R-:W2:Y:S01]  /*0f60*/  LDG.E.U16 R4, desc[UR6][R4.64] ;  /* 0x0000000604047981 */ /* 0x000ea2000c1e1500 */
[----:B------:R-:W-:Y:S02]  /*0f70*/  IADD3 R7, PT, PT, R7, 0x1, RZ ;  /* 0x0000000107077810 */ /* 0x000fe40007ffe0ff */
[----:B------:R-:W-:Y:S02]  /*0f80*/  IADD3 R12, PT, PT, R9, 0x1, RZ ;  /* 0x00000001090c7810 */ /* 0x000fe40007ffe0ff */
[----:B------:R-:W-:Y:S02]  /*0f90*/  ISETP.NE.AND P2, PT, R7, RZ, PT ;  /* 0x000000ff0700720c */ /* 0x000fe40003f45270 */
[----:B------:R-:W-:Y:S01]  /*0fa0*/  IADD3 R6, PT, PT, R6, R3, RZ ;  /* 0x0000000306067210 */ /* 0x000fe20007ffe0ff */
[----:B--2---:R-:W-:-:S06]  /*0fb0*/  HADD2.F32 R8, -RZ, R4.H0_H0 ;  /* 0x20000004ff087230 */ /* 0x004fcc0000004100 */
[----:B------:R-:W0:Y:S02]  /*0fc0*/  F2I.TRUNC.NTZ R8, R8 ;  /* 0x0000000800087305 */ /* 0x000e24000020f100 */
[----:B0-----:R-:W-:-:S13]  /*0fd0*/  ISETP.NE.AND P1, PT, R8, RZ, PT ;  /* 0x000000ff0800720c */ /* 0x001fda0003f25270 */
[----:B------:R-:W-:-:S04]  /*0fe0*/  @!P1 IADD3 R12, PT, PT, R9, RZ, RZ ;  /* 0x000000ff090c9210 */ /* 0x000fc80007ffe0ff */
[----:B------:R-:W-:Y:S01]  /*0ff0*/  MOV R9, R12 ;  /* 0x0000000c00097202 */ /* 0x000fe20000000f00 */
[----:B------:R-:W-:Y:S06]  /*1000*/  @P2 BRA `(.L_x_5) ;  /* 0xfffffffc00d02947 */ /* 0x000fec000383ffff */
.L_x_0:
[----:B------:R-:W0:Y:S02]  /*1010*/  LDCU UR4, c[0x0][0x3a0] ;  /* 0x00007400ff0477ac */ /* 0x000e240008000800 */
[----:B0-----:R-:W-:-:S13]  /*1020*/  ISETP.GE.AND P1, PT, R9, UR4, PT ;  /* 0x0000000409007c0c */ /* 0x001fda000bf26270 */
[----:B------:R-:W-:Y:S05]  /*1030*/  @!P1 BRA `(.L_x_6) ;  /* 0x0000000c00809947 */ /* 0x000fea0003800000 */
[----:B------:R-:W-:Y:S05]  /*1040*/  @!P0 EXIT ;  /* 0x000000000000894d */ /* 0x000fea0003800000 */
[C---:B------:R-:W-:Y:S01]  /*1050*/  ISETP.GE.U32.AND P0, PT, R2.reuse, 0x10, PT ;  /* 0x000000100200780c */ /* 0x040fe20003f06070 */
[----:B------:R-:W-:Y:S01]  /*1060*/  HFMA2 R10, -RZ, RZ, 0, 0 ;  /* 0x00000000ff0a7431 */ /* 0x000fe200000001ff */
[----:B------:R-:W-:-:S04]  /*1070*/  LOP3.LUT R28, R2, 0xf, RZ, 0xc0, !PT ;  /* 0x0000000f021c7812 */ /* 0x000fc800078ec0ff */
[----:B------:R-:W-:-:S07]  /*1080*/  ISETP.NE.AND P1, PT, R28, RZ, PT ;  /* 0x000000ff1c00720c */ /* 0x000fce0003f25270 */
[----:B------:R-:W-:Y:S06]  /*1090*/  @!P0 BRA `(.L_x_7) ;  /* 0x0000000400b08947 */ /* 0x000fec0003800000 */
[----:B------:R-:W0:Y:S01]  /*10a0*/  LDC.64 R4, c[0x0][0x390] ;  /* 0x0000e400ff047b82 */ /* 0x000e220000000a00 */
[----:B------:R-:W-:Y:S01]  /*10b0*/  LOP3.LUT R10, R2, 0x7ffffff0, RZ, 0xc0, !PT ;  /* 0x7ffffff0020a7812 */ /* 0x000fe200078ec0ff */
[----:B------:R-:W1:Y:S01]  /*10c0*/  LDCU UR4, c[0x0][0x39c] ;  /* 0x00007380ff0477ac */ /* 0x000e620008000800 */
[----:B------:R-:W-:Y:S02]  /*10d0*/  MOV R11, R0 ;  /* 0x00000000000b7202 */ /* 0x000fe40000000f00 */
[----:B------:R-:W-:-:S03]  /*10e0*/  IADD3 R2, PT, PT, -R10, RZ, RZ ;  /* 0x000000ff0a027210 */ /* 0x000fc60007ffe1ff */
[----:B------:R-:W2:Y:S08]  /*10f0*/  LDC.64 R6, c[0x0][0x380] ;  /* 0x0000e000ff067b82 */ /* 0x000eb00000000a00 */
[----:B------:R-:W3:Y:S02]  /*1100*/  LDC.64 R8, c[0x0][0x388] ;  /* 0x0000e200ff087b82 */ /* 0x000ee40000000a00 */
.L_x_8:
[----:B--2-4-:R-:W-:-:S05]  /*1110*/  IMAD.WIDE R24, R11, 0x2, R6 ;  /* 0x000000020b187825 */ /* 0x014fca00078e0206 */
[----:B------:R-:W2:Y:S01]  /*1120*/  LDG.E.U16 R29, desc[UR6][R24.64] ;  /* 0x00000006181d7981 */ /* 0x000ea2000c1e1500 */
[----:B-1----:R-:W-:Y:S01]  /*1130*/  MOV R3, UR4 ;  /* 0x0000000400037c02 */ /* 0x002fe20008000f00 */
[----:B---3--:R-:W-:-:S04]  /*1140*/  IMAD.WIDE R16, R11, 0x2, R8 ;  /* 0x000000020b107825 */ /* 0x008fc800078e0208 */
[----:B0-----:R-:W-:-:S04]  /*1150*/  IMAD.WIDE R12, R11, 0x2, R4 ;  /* 0x000000020b0c7825 */ /* 0x001fc800078e0204 */
[C---:B------:R-:W-:Y:S01]  /*1160*/  IMAD.WIDE R14, R3.reuse, 0x2, R24 ;  /* 0x00000002030e7825 */ /* 0x040fe200078e0218 */
[----:B--2---:R0:W-:Y:S04]  /*1170*/  STG.E.U16 desc[UR6][R16.64], R29 ;  /* 0x0000001d10007986 */ /* 0x0041e8000c101506 */
[----:B------:R-:W-:Y:S04]  /*1180*/  STG.E.U16 desc[UR6][R12.64], RZ ;  /* 0x000000ff0c007986 */ /* 0x000fe8000c101506 */
[----:B------:R-:W2:Y:S01]  /*1190*/  LDG.E.U16 R27, desc[UR6][R14.64] ;  /* 0x000000060e1b7981 */ /* 0x000ea2000c1e1500 */
[----:B------:R-:W-:-:S04]  /*11a0*/  IMAD.WIDE R18, R3, 0x2, R16 ;  /* 0x0000000203127825 */ /* 0x000fc800078e0210 */
[----:B------:R-:W-:-:S04]  /*11b0*/  IMAD.WIDE R20, R3, 0x2, R12 ;  /* 0x0000000203147825 */ /* 0x000fc800078e020c */
[C---:B------:R-:W-:Y:S01]  /*11c0*/  IMAD.WIDE R22, R3.reuse, 0x2, R14 ;  /* 0x0000000203167825 */ /* 0x040fe200078e020e */
[----:B--2---:R1:W-:Y:S04]  /*11d0*/  STG.E.U16 desc[UR6][R18.64], R27 ;  /* 0x0000001b12007986 */ /* 0x0043e8000c101506 */
[----:B------:R-:W-:Y:S04]  /*11e0*/  STG.E.U16 desc[UR6][R20.64], RZ ;  /* 0x000000ff14007986 */ /* 0x000fe8000c101506 */
[----:B0-----:R-:W2:Y:S01]  /*11f0*/  LDG.E.U16 R29, desc[UR6][R22.64] ;  /* 0x00000006161d7981 */ /* 0x001ea2000c1e1500 */
[----:B------:R-:W-:-:S04]  /*1200*/  IMAD.WIDE R24, R3, 0x2, R18 ;  /* 0x0000000203187825 */ /* 0x000fc800078e0212 */
[----:B-1----:R-:W-:-:S04]  /*1210*/  IMAD.WIDE R26, R3, 0x2, R20 ;  /* 0x00000002031a7825 */ /* 0x002fc800078e0214 */
[C---:B------:R-:W-:Y:S01]  /*1220*/  IMAD.WIDE R16, R3.reuse, 0x2, R22 ;  /* 0x0000000203107825 */ /* 0x040fe200078e0216 */
[----:B--2---:R0:W-:Y:S04]  /*1230*/  STG.E.U16 desc[UR6][R24.64], R29 ;  /* 0x0000001d18007986 */ /* 0x0041e8000c101506 */
[----:B------:R-:W-:Y:S04]  /*1240*/  STG.E.U16 desc[UR6][R26.64], RZ ;  /* 0x000000ff1a007986 */ /* 0x000fe8000c101506 */
[----:B0-----:R-:W2:Y:S01]  /*1250*/  LDG.E.U16 R29, desc[UR6][R16.64] ;  /* 0x00000006101d7981 */ /* 0x001ea2000c1e1500 */
[----:B------:R-:W-:-:S04]  /*1260*/  IMAD.WIDE R12, R3, 0x2, R24 ;  /* 0x00000002030c7825 */ /* 0x000fc800078e0218 */
[----:B------:R-:W-:-:S04]  /*1270*/  IMAD.WIDE R14, R3, 0x2, R26 ;  /* 0x00000002030e7825 */ /* 0x000fc800078e021a */
        /* <DEDUP_REMOVED lines=62> */
[----:B------:R4:W-:Y:S04]  /*1660*/  STG.E.U16 desc[UR6][R24.64], RZ ;  /* 0x000000ff18007986 */ /* 0x0009e8000c101506 */
[----:B0-----:R-:W2:Y:S01]  /*1670*/  LDG.E.U16 R29, desc[UR6][R14.64] ;  /* 0x000000060e1d7981 */ /* 0x001ea2000c1e1500 */
[----:B------:R-:W-:-:S04]  /*1680*/  IMAD.WIDE R26, R3, 0x2, R24 ;  /* 0x00000002031a7825 */ /* 0x000fc800078e0218 */
[----:B-1----:R-:W-:-:S04]  /*1690*/  IMAD.WIDE R18, R3, 0x2, R12 ;  /* 0x0000000203127825 */ /* 0x002fc800078e020c */
[C---:B------:R-:W-:Y:S01]  /*16a0*/  IMAD.WIDE R20, R3.reuse, 0x2, R14 ;  /* 0x0000000203147825 */ /* 0x040fe200078e020e */
[----:B--2---:R4:W-:Y:S04]  /*16b0*/  STG.E.U16 desc[UR6][R18.64], R29 ;  /* 0x0000001d12007986 */ /* 0x0049e8000c101506 */
[----:B------:R4:W-:Y:S04]  /*16c0*/  STG.E.U16 desc[UR6][R26.64], RZ ;  /* 0x000000ff1a007986 */ /* 0x0009e8000c101506 */
[----:B------:R-:W2:Y:S01]  /*16d0*/  LDG.E.U16 R21, desc[UR6][R20.64] ;  /* 0x0000000614157981 */ /* 0x000ea2000c1e1500 */
[----:B------:R-:W-:Y:S01]  /*16e0*/  IMAD.WIDE R16, R3, 0x2, R18 ;  /* 0x0000000203107825 */ /* 0x000fe200078e0212 */
[----:B------:R-:W-:-:S02]  /*16f0*/  IADD3 R2, PT, PT, R2, 0x10, RZ ;  /* 0x0000001002027810 */ /* 0x000fc40007ffe0ff */
[C---:B------:R-:W-:Y:S01]  /*1700*/  LEA R11, R3.reuse, R11, 0x4 ;  /* 0x0000000b030b7211 */ /* 0x040fe200078e20ff */
[----:B------:R-:W-:Y:S01]  /*1710*/  IMAD.WIDE R22, R3, 0x2, R26 ;  /* 0x0000000203167825 */ /* 0x000fe200078e021a */
[----:B------:R-:W-:Y:S01]  /*1720*/  ISETP.NE.AND P0, PT, R2, RZ, PT ;  /* 0x000000ff0200720c */ /* 0x000fe20003f05270 */
[----:B--2---:R4:W-:Y:S04]  /*1730*/  STG.E.U16 desc[UR6][R16.64], R21 ;  /* 0x0000001510007986 */ /* 0x0049e8000c101506 */
[----:B------:R4:W-:Y:S08]  /*1740*/  STG.E.U16 desc[UR6][R22.64], RZ ;  /* 0x000000ff16007986 */ /* 0x0009f0000c101506 */
[----:B------:R-:W-:Y:S05]  /*1750*/  @P0 BRA `(.L_x_8) ;  /* 0xfffffff8006c0947 */ /* 0x000fea000383ffff */
.L_x_7:
[----:B------:R-:W-:Y:S05]  /*1760*/  @!P1 EXIT ;  /* 0x000000000000994d */ /* 0x000fea0003800000 */
[----:B------:R-:W0:Y:S01]  /*1770*/  LDCU UR4, c[0x0][0x398] ;  /* 0x00007300ff0477ac */ /* 0x000e220008000800 */
[----:B------:R-:W-:Y:S01]  /*1780*/  ISETP.GE.U32.AND P0, PT, R28, 0x8, PT ;  /* 0x000000081c00780c */ /* 0x000fe20003f06070 */
[----:B0-----:R-:W-:-:S06]  /*1790*/  ULOP3.LUT UR5, UR4, 0x7, URZ, 0xc0, !UPT ;  /* 0x0000000704057892 */ /* 0x001fcc000f8ec0ff */
[----:B------:R-:W-:-:S06]  /*17a0*/  ISETP.NE.AND P1, PT, RZ, UR5, PT ;  /* 0x00000005ff007c0c */ /* 0x000fcc000bf25270 */
[----:B------:R-:W-:Y:S07]  /*17b0*/  @!P0 BRA `(.L_x_9) ;  /* 0x0000000000d48947 */ /* 0x000fee0003800000 */
[----:B------:R-:W0:Y:S01]  /*17c0*/  LDC.64 R6, c[0x0][0x380] ;  /* 0x0000e000ff067b82 */ /* 0x000e220000000a00 */
[----:B------:R-:W-:-:S07]  /*17d0*/  IMAD R11, R10, R3, R0 ;  /* 0x000000030a0b7224 */ /* 0x000fce00078e0200 */
[----:B------:R-:W1:Y:S08]  /*17e0*/  LDC.64 R4, c[0x0][0x388] ;  /* 0x0000e200ff047b82 */ /* 0x000e700000000a00 */
[----:B------:R-:W2:Y:S01]  /*17f0*/  LDC.64 R8, c[0x0][0x390] ;  /* 0x0000e400ff087b82 */ /* 0x000ea20000000a00 */
[----:B0-----:R-:W-:-:S05]  /*1800*/  IMAD.WIDE R6, R11, 0x2, R6 ;  /* 0x000000020b067825 */ /* 0x001fca00078e0206 */
[----:B----4-:R-:W3:Y:S01]  /*1810*/  LDG.E.U16 R23, desc[UR6][R6.64] ;  /* 0x0000000606177981 */ /* 0x010ee2000c1e1500 */
[----:B------:R-:W-:-:S04]  /*1820*/  IMAD.WIDE R14, R3, 0x2, R6 ;  /* 0x00000002030e7825 */ /* 0x000fc800078e0206 */
[----:B-1----:R-:W-:-:S04]  /*1830*/  IMAD.WIDE R4, R11, 0x2, R4 ;  /* 0x000000020b047825 */ /* 0x002fc800078e0204 */
[----:B--2---:R-:W-:Y:S01]  /*1840*/  IMAD.WIDE R8, R11, 0x2, R8 ;  /* 0x000000020b087825 */ /* 0x004fe200078e0208 */
[----:B---3--:R0:W-:Y:S04]  /*1850*/  STG.E.U16 desc[UR6][R4.64], R23 ;  /* 0x0000001704007986 */ /* 0x0081e8000c101506 */
[----:B------:R1:W-:Y:S04]  /*1860*/  STG.E.U16 desc[UR6][R8.64], RZ ;  /* 0x000000ff08007986 */ /* 0x0003e8000c101506 */
[----:B------:R-:W2:Y:S01]  /*1870*/  LDG.E.U16 R11, desc[UR6][R14.64] ;  /* 0x000000060e0b7981 */ /* 0x000ea2000c1e1500 */
[----:B------:R-:W-:-:S04]  /*1880*/  IMAD.WIDE R12, R3, 0x2, R4 ;  /* 0x00000002030c7825 */ /* 0x000fc800078e0204 */
[----:B------:R-:W-:-:S04]  /*1890*/  IMAD.WIDE R16, R3, 0x2, R8 ;  /* 0x0000000203107825 */ /* 0x000fc800078e0208 */
[C---:B------:R-:W-:Y:S01]  /*18a0*/  IMAD.WIDE R18, R3.reuse, 0x2, R14 ;  /* 0x0000000203127825 */ /* 0x040fe200078e020e */
[----:B--2---:R2:W-:Y:S04]  /*18b0*/  STG.E.U16 desc[UR6][R12.64], R11 ;  /* 0x0000000b0c007986 */ /* 0x0045e8000c101506 */
[----:B------:R3:W-:Y:S04]  /*18c0*/  STG.E.U16 desc[UR6][R16.64], RZ ;  /* 0x000000ff10007986 */ /* 0x0007e8000c101506 */
[----:B------:R-:W4:Y:S01]  /*18d0*/  LDG.E.U16 R25, desc[UR6][R18.64] ;  /* 0x0000000612197981 */ /* 0x000f22000c1e1500 */
[----:B------:R-:W-:-:S04]  /*18e0*/  IMAD.WIDE R6, R3, 0x2, R12 ;  /* 0x0000000203067825 */ /* 0x000fc800078e020c */
[----:B------:R-:W-:-:S04]  /*18f0*/  IMAD.WIDE R20, R3, 0x2, R16 ;  /* 0x0000000203147825 */ /* 0x000fc800078e0210 */
[C---:B0-----:R-:W-:Y:S01]  /*1900*/  IMAD.WIDE R22, R3.reuse, 0x2, R18 ;  /* 0x0000000203167825 */ /* 0x041fe200078e0212 */
[----:B----4-:R0:W-:Y:S04]  /*1910*/  STG.E.U16 desc[UR6][R6.64], R25 ;  /* 0x0000001906007986 */ /* 0x0101e8000c101506 */
[----:B------:R4:W-:Y:S04]  /*1920*/  STG.E.U16 desc[UR6][R20.64], RZ ;  /* 0x000000ff14007986 */ /* 0x0009e8000c101506 */
[----:B------:R-:W5:Y:S01]  /*1930*/  LDG.E.U16 R27, desc[UR6][R22.64] ;  /* 0x00000006161b7981 */ /* 0x000f62000c1e1500 */
[----:B------:R-:W-:-:S04]  /*1940*/  IMAD.WIDE R4, R3, 0x2, R6 ;  /* 0x0000000203047825 */ /* 0x000fc800078e0206 */
[----:B-1----:R-:W-:-:S04]  /*1950*/  IMAD.WIDE R8, R3, 0x2, R20 ;  /* 0x0000000203087825 */ /* 0x002fc800078e0214 */
[C---:B------:R-:W-:Y:S01]  /*1960*/  IMAD.WIDE R14, R3.reuse, 0x2, R22 ;  /* 0x00000002030e7825 */ /* 0x040fe200078e0216 */
[----:B-----5:R1:W-:Y:S04]  /*1970*/  STG.E.U16 desc[UR6][R4.64], R27 ;  /* 0x0000001b04007986 */ /* 0x0203e8000c101506 */
[----:B------:R5:W-:Y:S04]  /*1980*/  STG.E.U16 desc[UR6][R8.64], RZ ;  /* 0x000000ff08007986 */ /* 0x000be8000c101506 */
[----:B--2---:R-:W2:Y:S01]  /*1990*/  LDG.E.U16 R11, desc[UR6][R14.64] ;  /* 0x000000060e0b7981 */ /* 0x004ea2000c1e1500 */
[----:B------:R-:W-:-:S04]  /*19a0*/  IMAD.WIDE R12, R3, 0x2, R4 ;  /* 0x00000002030c7825 */ /* 0x000fc800078e0204 */
[----:B---3--:R-:W-:-:S04]  /*19b0*/  IMAD.WIDE R16, R3, 0x2, R8 ;  /* 0x0000000203107825 */ /* 0x008fc800078e0208 */
[C---:B------:R-:W-:Y:S01]  /*19c0*/  IMAD.WIDE R18, R3.reuse, 0x2, R14 ;  /* 0x0000000203127825 */ /* 0x040fe200078e020e */
[----:B--2---:R2:W-:Y:S04]  /*19d0*/  STG.E.U16 desc[UR6][R12.64], R11 ;  /* 0x0000000b0c007986 */ /* 0x0045e8000c101506 */
[----:B------:R3:W-:Y:S04]  /*19e0*/  STG.E.U16 desc[UR6][R16.64], RZ ;  /* 0x000000ff10007986 */ /* 0x0007e8000c101506 */
[----:B0-----:R-:W5:Y:S01]  /*19f0*/  LDG.E.U16 R25, desc[UR6][R18.64] ;  /* 0x0000000612197981 */ /* 0x001f62000c1e1500 */
[----:B------:R-:W-:-:S04]  /*1a00*/  IMAD.WIDE R6, R3, 0x2, R12 ;  /* 0x0000000203067825 */ /* 0x000fc800078e020c */
[----:B----4-:R-:W-:-:S04]  /*1a10*/  IMAD.WIDE R20, R3, 0x2, R16 ;  /* 0x0000000203147825 */ /* 0x010fc800078e0210 */
[C---:B------:R-:W-:Y:S01]  /*1a20*/  IMAD.WIDE R22, R3.reuse, 0x2, R18 ;  /* 0x0000000203167825 */ /* 0x040fe200078e0212 */
[----:B-----5:R0:W-:Y:S04]  /*1a30*/  STG.E.U16 desc[UR6][R6.64], R25 ;  /* 0x0000001906007986 */ /* 0x0201e8000c101506 */
[----:B------:R0:W-:Y:S04]  /*1a40*/  STG.E.U16 desc[UR6][R20.64], RZ ;  /* 0x000000ff14007986 */ /* 0x0001e8000c101506 */
[----:B-1----:R-:W4:Y:S01]  /*1a50*/  LDG.E.U16 R27, desc[UR6][R22.64] ;  /* 0x00000006161b7981 */ /* 0x002f22000c1e1500 */
[----:B------:R-:W-:-:S04]  /*1a60*/  IMAD.WIDE R4, R3, 0x2, R6 ;  /* 0x0000000203047825 */ /* 0x000fc800078e0206 */
[----:B------:R-:W-:-:S04]  /*1a70*/  IMAD.WIDE R8, R3, 0x2, R20 ;  /* 0x0000000203087825 */ /* 0x000fc800078e0214 */
[C---:B------:R-:W-:Y:S01]  /*1a80*/  IMAD.WIDE R14, R3.reuse, 0x2, R22 ;  /* 0x00000002030e7825 */ /* 0x040fe200078e0216 */
[----:B----4-:R0:W-:Y:S04]  /*1a90*/  STG.E.U16 desc[UR6][R4.64], R27 ;  /* 0x0000001b04007986 */ /* 0x0101e8000c101506 */
[----:B------:R0:W-:Y:S04]  /*1aa0*/  STG.E.U16 desc[UR6][R8.64], RZ ;  /* 0x000000ff08007986 */ /* 0x0001e8000c101506 */
[----:B------:R-:W4:Y:S01]  /*1ab0*/  LDG.E.U16 R15, desc[UR6][R14.64] ;  /* 0x000000060e0f7981 */ /* 0x000f22000c1e1500 */
[----:B--2---:R-:W-:Y:S01]  /*1ac0*/  IMAD.WIDE R12, R3, 0x2, R4 ;  /* 0x00000002030c7825 */ /* 0x004fe200078e0204 */
[----:B------:R-:W-:-:S03]  /*1ad0*/  IADD3 R10, PT, PT, R10, 0x8, RZ ;  /* 0x000000080a0a7810 */ /* 0x000fc60007ffe0ff */
[----:B---3--:R-:W-:Y:S01]  /*1ae0*/  IMAD.WIDE R16, R3, 0x2, R8 ;  /* 0x0000000203107825 */ /* 0x008fe200078e0208 */
[----:B----4-:R0:W-:Y:S04]  /*1af0*/  STG.E.U16 desc[UR6][R12.64], R15 ;  /* 0x0000000f0c007986 */ /* 0x0101e8000c101506 */
[----:B------:R0:W-:Y:S02]  /*1b00*/  STG.E.U16 desc[UR6][R16.64], RZ ;  /* 0x000000ff10007986 */ /* 0x0001e4000c101506 */
.L_x_9:
[----:B------:R-:W-:Y:S05]  /*1b10*/  @!P1 EXIT ;  /* 0x000000000000994d */ /* 0x000fea0003800000 */
[----:B------:R-:W-:Y:S02]  /*1b20*/  UISETP.GE.U32.AND UP0, UPT, UR5, 0x4, UPT ;  /* 0x000000040500788c */ /* 0x000fe4000bf06070 */
[----:B------:R-:W-:-:S06]  /*1b30*/  ULOP3.LUT UR4, UR4, 0x3, URZ, 0xc0, !UPT ;  /* 0x0000000304047892 */ /* 0x000fcc000f8ec0ff */
[----:B------:R-:W-:Y:S01]  /*1b40*/  ISETP.NE.AND P0, PT, RZ, UR4, PT ;  /* 0x00000004ff007c0c */ /* 0x000fe2000bf05270 */
[----:B------:R-:W-:-:S12]  /*1b50*/  BRA.U !UP0, `(.L_x_10) ;  /* 0x0000000108747547 */ /* 0x000fd8000b800000 */
[----:B0-----:R-:W0:Y:S01]  /*1b60*/  LDC.64 R4, c[0x0][0x380] ;  /* 0x0000e000ff047b82 */ /* 0x001e220000000a00 */
[----:B------:R-:W-:-:S07]  /*1b70*/  IMAD R13, R10, R3, R0 ;  /* 0x000000030a0d7224 */ /* 0x000fce00078e0200 */
[----:B------:R-:W1:Y:S01]  /*1b80*/  LDC.64 R8, c[0x0][0x390] ;  /* 0x0000e400ff087b82 */ /* 0x000e620000000a00 */
[----:B0-----:R-:W-:-:S07]  /*1b90*/  IMAD.WIDE R6, R13, 0x2, R4 ;  /* 0x000000020d067825 */ /* 0x001fce00078e0204 */
[----:B------:R-:W0:Y:S01]  /*1ba0*/  LDC.64 R4, c[0x0][0x388] ;  /* 0x0000e200ff047b82 */ /* 0x000e220000000a00 */
[----:B------:R-:W2:Y:S01]  /*1bb0*/  LDG.E.U16 R11, desc[UR6][R6.64] ;  /* 0x00000006060b7981 */ /* 0x000ea2000c1e1500 */
[----:B------:R-:W-:-:S04]  /*1bc0*/  IMAD.WIDE R14, R3, 0x2, R6 ;  /* 0x00000002030e7825 */ /* 0x000fc800078e0206 */
[----:B-1----:R-:W-:-:S04]  /*1bd0*/  IMAD.WIDE R8, R13, 0x2, R8 ;  /* 0x000000020d087825 */ /* 0x002fc800078e0208 */
[----:B0-----:R-:W-:-:S05]  /*1be0*/  IMAD.WIDE R4, R13, 0x2, R4 ;  /* 0x000000020d047825 */ /* 0x001fca00078e0204 */
[----:B--2---:R0:W-:Y:S04]  /*1bf0*/  STG.E.U16 desc[UR6][R4.64], R11 ;  /* 0x0000000b04007986 */ /* 0x0041e8000c101506 */
[----:B------:R1:W-:Y:S04]  /*1c00*/  STG.E.U16 desc[UR6][R8.64], RZ ;  /* 0x000000ff08007986 */ /* 0x0003e8000c101506 */
[----:B----4-:R-:W2:Y:S01]  /*1c10*/  LDG.E.U16 R25, desc[UR6][R14.64] ;  /* 0x000000060e197981 */ /* 0x010ea2000c1e1500 */
[----:B------:R-:W-:-:S04]  /*1c20*/  IMAD.WIDE R12, R3, 0x2, R4 ;  /* 0x00000002030c7825 */ /* 0x000fc800078e0204 */
[----:B------:R-:W-:-:S04]  /*1c30*/  IMAD.WIDE R16, R3, 0x2, R8 ;  /* 0x0000000203107825 */ /* 0x000fc800078e0208 */
[C---:B------:R-:W-:Y:S01]  /*1c40*/  IMAD.WIDE R18, R3.reuse, 0x2, R14 ;  /* 0x0000000203127825 */ /* 0x040fe200078e020e */
[----:B--2---:R2:W-:Y:S04]  /*1c50*/  STG.E.U16 desc[UR6][R12.64], R25 ;  /* 0x000000190c007986 */ /* 0x0045e8000c101506 */
[----:B------:R2:W-:Y:S04]  /*1c60*/  STG.E.U16 desc[UR6][R16.64], RZ ;  /* 0x000000ff10007986 */ /* 0x0005e8000c101506 */
[----:B------:R-:W3:Y:S01]  /*1c70*/  LDG.E.U16 R27, desc[UR6][R18.64] ;  /* 0x00000006121b7981 */ /* 0x000ee2000c1e1500 */
[----:B------:R-:W-:-:S04]  /*1c80*/  IMAD.WIDE R6, R3, 0x2, R12 ;  /* 0x0000000203067825 */ /* 0x000fc800078e020c */
[----:B------:R-:W-:-:S04]  /*1c90*/  IMAD.WIDE R20, R3, 0x2, R16 ;  /* 0x0000000203147825 */ /* 0x000fc800078e0210 */
[C---:B------:R-:W-:Y:S01]  /*1ca0*/  IMAD.WIDE R22, R3.reuse, 0x2, R18 ;  /* 0x0000000203167825 */ /* 0x040fe200078e0212 */
[----:B---3--:R2:W-:Y:S04]  /*1cb0*/  STG.E.U16 desc[UR6][R6.64], R27 ;  /* 0x0000001b06007986 */ /* 0x0085e8000c101506 */
[----:B------:R2:W-:Y:S04]  /*1cc0*/  STG.E.U16 desc[UR6][R20.64], RZ ;  /* 0x000000ff14007986 */ /* 0x0005e8000c101506 */
[----:B------:R-:W3:Y:S01]  /*1cd0*/  LDG.E.U16 R23, desc[UR6][R22.64] ;  /* 0x0000000616177981 */ /* 0x000ee2000c1e1500 */
[----:B0-----:R-:W-:Y:S01]  /*1ce0*/  IMAD.WIDE R4, R3, 0x2, R6 ;  /* 0x0000000203047825 */ /* 0x001fe200078e0206 */
[----:B------:R-:W-:-:S03]  /*1cf0*/  IADD3 R10, PT, PT, R10, 0x4, RZ ;  /* 0x000000040a0a7810 */ /* 0x000fc60007ffe0ff */
[----:B-1----:R-:W-:Y:S01]  /*1d00*/  IMAD.WIDE R8, R3, 0x2, R20 ;  /* 0x0000000203087825 */ /* 0x002fe200078e0214 */
[----:B---3--:R2:W-:Y:S04]  /*1d10*/  STG.E.U16 desc[UR6][R4.64], R23 ;  /* 0x0000001704007986 */ /* 0x0085e8000c101506 */
[----:B------:R2:W-:Y:S02]  /*1d20*/  STG.E.U16 desc[UR6][R8.64], RZ ;  /* 0x000000ff08007986 */ /* 0x0005e4000c101506 */
.L_x_10:
[----:B------:R-:W-:Y:S05]  /*1d30*/  @!P0 EXIT ;  /* 0x000000000000894d */ /* 0x000fea0003800000 */
[----:B0-2-4-:R-:W0:Y:S01]  /*1d40*/  LDC.64 R16, c[0x0][0x390] ;  /* 0x0000e400ff107b82 */ /* 0x015e220000000a00 */
[----:B------:R-:W-:Y:S01]  /*1d50*/  IMAD R11, R10, R3, R0 ;  /* 0x000000030a0b7224 */ /* 0x000fe200078e0200 */
[----:B------:R-:W-:-:S06]  /*1d60*/  UIADD3 UR4, UPT, UPT, -UR4, URZ, URZ ;  /* 0x000000ff04047290 */ /* 0x000fcc000fffe1ff */
[----:B------:R-:W1:Y:S08]  /*1d70*/  LDC.64 R14, c[0x0][0x380] ;  /* 0x0000e000ff0e7b82 */ /* 0x000e700000000a00 */
[----:B------:R-:W2:Y:S02]  /*1d80*/  LDC.64 R12, c[0x0][0x388] ;  /* 0x0000e200ff0c7b82 */ /* 0x000ea40000000a00 */
.L_x_11:
[----:B-1-3--:R-:W-:-:S06]  /*1d90*/  IMAD.WIDE R6, R11, 0x2, R14 ;  /* 0x000000020b067825 */ /* 0x00afcc00078e020e */
[----:B------:R-:W3:Y:S01]  /*1da0*/  LDG.E.U16 R7, desc[UR6][R6.64] ;  /* 0x0000000606077981 */ /* 0x000ee2000c1e1500 */
[----:B--2---:R-:W-:Y:S01]  /*1db0*/  IMAD.WIDE R4, R11, 0x2, R12 ;  /* 0x000000020b047825 */ /* 0x004fe200078e020c */
[----:B------:R-:W-:-:S03]  /*1dc0*/  UIADD3 UR4, UPT, UPT, UR4, 0x1, URZ ;  /* 0x0000000104047890 */ /* 0x000fc6000fffe0ff */
[C---:B0-----:R-:W-:Y:S01]  /*1dd0*/  IMAD.WIDE R8, R11.reuse, 0x2, R16 ;  /* 0x000000020b087825 */ /* 0x041fe200078e0210 */
[----:B------:R-:W-:Y:S01]  /*1de0*/  UISETP.NE.AND UP0, UPT, UR4, URZ, UPT ;  /* 0x000000ff0400728c */ /* 0x000fe2000bf05270 */
[----:B------:R-:W-:Y:S01]  /*1df0*/  IADD3 R11, PT, PT, R11, R3, RZ ;  /* 0x000000030b0b7210 */ /* 0x000fe20007ffe0ff */
[----:B---3--:R3:W-:Y:S04]  /*1e00*/  STG.E.U16 desc[UR6][R4.64], R7 ;  /* 0x0000000704007986 */ /* 0x0087e8000c101506 */
[----:B------:R3:W-:Y:S03]  /*1e10*/  STG.E.U16 desc[UR6][R8.64], RZ ;  /* 0x000000ff08007986 */ /* 0x0007e6000c101506 */
[----:B------:R-:W-:Y:S05]  /*1e20*/  BRA.U UP0, `(.L_x_11) ;  /* 0xfffffffd00d87547 */ /* 0x000fea000b83ffff */
[----:B------:R-:W-:Y:S05]  /*1e30*/  EXIT ;  /* 0x000000000000794d */ /* 0x000fea0003800000 */
.L_x_6:
[----:B------:R-:W-:Y:S05]  /*1e40*/  @!P0 EXIT ;  /* 0x000000000000894d */ /* 0x000fea0003800000 */
[C---:B------:R-:W-:Y:S02]  /*1e50*/  ISETP.GE.U32.AND P0, PT, R2.reuse, 0x10, PT ;  /* 0x000000100200780c */ /* 0x040fe40003f06070 */
[----:B------:R-:W-:Y:S02]  /*1e60*/  LOP3.LUT R28, R2, 0xf, RZ, 0xc0, !PT ;  /* 0x0000000f021c7812 */ /* 0x000fe400078ec0ff */
[----:B------:R-:W-:Y:S02]  /*1e70*/  MOV R10, RZ ;  /* 0x000000ff000a7202 */ /* 0x000fe40000000f00 */
        /* <DEDUP_REMOVED lines=9> */
.L_x_13:
[----:B--2-4-:R-:W-:-:S05]  /*1f10*/  IMAD.WIDE R24, R11, 0x2, R6 ;  /* 0x000000020b187825 */ /* 0x014fca00078e0206 */
[----:B------:R-:W2:Y:S01]  /*1f20*/  LDG.E.U16 R29, desc[UR6][R24.64] ;  /* 0x00000006181d7981 */ /* 0x000ea2000c1e1500 */
[----:B-1----:R-:W-:Y:S01]  /*1f30*/  MOV R3, UR4 ;  /* 0x0000000400037c02 */ /* 0x002fe20008000f00 */
[----:B0-----:R-:W-:-:S04]  /*1f40*/  IMAD.WIDE R16, R11, 0x2, R4 ;  /* 0x000000020b107825 */ /* 0x001fc800078e0204 */
[----:B---3--:R-:W-:-:S04]  /*1f50*/  IMAD.WIDE R12, R11, 0x2, R8 ;  /* 0x000000020b0c7825 */ /* 0x008fc800078e0208 */
        /* <DEDUP_REMOVED lines=96> */
.L_x_12:
        /* <DEDUP_REMOVED lines=59> */
.L_x_14:
        /* <DEDUP_REMOVED lines=34> */
.L_x_15:
[----:B------:R-:W-:Y:S05]  /*2b30*/  @!P0 EXIT ;  /* 0x000000000000894d */ /* 0x000fea0003800000 */
[----:B0-2---:R-:W0:Y:S01]  /*2b40*/  LDC.64 R8, c[0x0][0x390] ;  /* 0x0000e400ff087b82 */ /* 0x005e220000000a00 */
[----:B------:R-:W-:Y:S01]  /*2b50*/  IMAD R11, R10, R3, R0 ;  /* 0x000000030a0b7224 */ /* 0x000fe200078e0200 */
[----:B------:R-:W1:Y:S01]  /*2b60*/  LDCU UR5, c[0x0][0x39c] ;  /* 0x00007380ff0577ac */ /* 0x000e620008000800 */
[----:B------:R-:W-:-:S05]  /*2b70*/  UIADD3 UR4, UPT, UPT, -UR4, URZ, URZ ;  /* 0x000000ff04047290 */ /* 0x000fca000fffe1ff */
[----:B------:R-:W2:Y:S08]  /*2b80*/  LDC.64 R12, c[0x0][0x380] ;  /* 0x0000e000ff0c7b82 */ /* 0x000eb00000000a00 */
[----:B------:R-:W3:Y:S02]  /*2b90*/  LDC.64 R14, c[0x0][0x388] ;  /* 0x0000e200ff0e7b82 */ /* 0x000ee40000000a00 */
.L_x_16:
[----:B0-2---:R-:W-:-:S06]  /*2ba0*/  IMAD.WIDE R4, R11, 0x2, R12 ;  /* 0x000000020b047825 */ /* 0x005fcc00078e020c */
[----:B------:R-:W2:Y:S01]  /*2bb0*/  LDG.E.U16 R5, desc[UR6][R4.64] ;  /* 0x0000000604057981 */ /* 0x000ea2000c1e1500 */
[----:B------:R-:W-:Y:S01]  /*2bc0*/  UIADD3 UR4, UPT, UPT, UR4, 0x1, URZ ;  /* 0x0000000104047890 */ /* 0x000fe2000fffe0ff */
[----:B0-----:R-:W-:-:S04]  /*2bd0*/  IMAD.WIDE R2, R11, 0x2, R8 ;  /* 0x000000020b027825 */ /* 0x001fc800078e0208 */
[C---:B---3--:R-:W-:Y:S01]  /*2be0*/  IMAD.WIDE R6, R11.reuse, 0x2, R14 ;  /* 0x000000020b067825 */ /* 0x048fe200078e020e */
[----:B------:R-:W-:Y:S02]  /*2bf0*/  ISETP.NE.AND P0, PT, RZ, UR4, PT ;  /* 0x00000004ff007c0c */ /* 0x000fe4000bf05270 */
[----:B-1----:R-:W-:Y:S01]  /*2c00*/  IADD3 R11, PT, PT, R11, UR5, RZ ;  /* 0x000000050b0b7c10 */ /* 0x002fe2000fffe0ff */
[----:B--2---:R0:W-:Y:S04]  /*2c10*/  STG.E.U16 desc[UR6][R2.64], R5 ;  /* 0x0000000502007986 */ /* 0x0041e8000c101506 */
[----:B------:R0:W-:Y:S06]  /*2c20*/  STG.E.U16 desc[UR6][R6.64], RZ ;  /* 0x000000ff06007986 */ /* 0x0001ec000c101506 */
[----:B------:R-:W-:Y:S05]  /*2c30*/  @!P0 EXIT ;  /* 0x000000000000894d */ /* 0x000fea0003800000 */
[----:B------:R-:W-:Y:S05]  /*2c40*/  BRA `(.L_x_16) ;  /* 0xfffffffc00d47947 */ /* 0x000fea000383ffff */
.L_x_17:
[----:B------:R-:W-:-:S00]  /*2c50*/  BRA `(.L_x_17) ;  /* 0xfffffffc00fc7947 */ /* 0x000fc0000383ffff */
[----:B------:R-:W-:-:S00]  /*2c60*/  NOP ;  /* 0x0000000000007918 */ /* 0x000fc00000000000 */
        /* <DEDUP_REMOVED lines=9> */
.L_x_18:


//--------------------- .nv.shared.reserved.0     --------------------------
	.section	.nv.shared.reserved.0,"aw",@nobits
	.weak		__nv_reservedSMEM_offset_0_alias
	.size		__nv_reservedSMEM_offset_0_alias, 0, 64
	.other		__nv_reservedSMEM_offset_0_alias,@"STO_CUDA_RESERVED_SHARED STV_DEFAULT"
__nv_reservedSMEM_offset_0_alias:
	.zero		0
	.zero		64


//--------------------- .nv.constant0._Z19sparse_column_splitPK6__halfPS_S2_iii --------------------------
	.section	.nv.constant0._Z19sparse_column_splitPK6__halfPS_S2_iii,"a",@progbits
	.sectionflags	@""
	.align	4
.nv.constant0._Z19sparse_column_splitPK6__halfPS_S2_iii:
	.zero		932


//--------------------- SYMBOLS --------------------------

	.type		.nv.reservedSmem.offset0,@object
	.size		.nv.reservedSmem.offset0,0x4
